def matmul_kernel(
    a_ptr,
    b_ptr,
    c_ptr,
    M,
    N,
    K,
    stride_am,
    stride_ak,
    stride_bk,
    stride_bn,
    stride_cm,
    stride_cn,
    BLOCK_M: tl.constexpr,
    BLOCK_N: tl.constexpr,
    BLOCK_K: tl.constexpr,
    GROUP_M: tl.constexpr,
):
    pid = tl.program_id(axis=0)
    num_pid_m = tl.cdiv(M, BLOCK_M)
    num_pid_n = tl.cdiv(N, BLOCK_N)
    num_pid_in_group = GROUP_M * num_pid_n
    group_id = pid // num_pid_in_group
    first_pid_m = group_id * GROUP_M
    group_size_m = min(num_pid_m - first_pid_m, GROUP_M)
    pid_m = first_pid_m + ((pid % num_pid_in_group) % group_size_m)
    pid_n = (pid % num_pid_in_group) // group_size_m

    offs_am = (pid_m * BLOCK_M + tl.arange(0, BLOCK_M)) % M
    offs_bn = (pid_n * BLOCK_N + tl.arange(0, BLOCK_N)) % N
    offs_k = tl.arange(0, BLOCK_K)
    a_ptrs = a_ptr + offs_am[:, None] * stride_am + offs_k[None, :] * stride_ak
    b_ptrs = b_ptr + offs_k[:, None] * stride_bk + offs_bn[None, :] * stride_bn

    acc = tl.zeros((BLOCK_M, BLOCK_N), dtype=tl.float32)
    for kk in range(0, tl.cdiv(K, BLOCK_K)):
        a = tl.load(a_ptrs, mask=offs_k[None, :] < K - kk * BLOCK_K, other=0.0)
        b = tl.load(b_ptrs, mask=offs_k[:, None] < K - kk * BLOCK_K, other=0.0)
        acc = tl.dot(a, b, acc)
        a_ptrs += BLOCK_K * stride_ak
        b_ptrs += BLOCK_K * stride_bk

    c = acc.to(c_ptr.dtype.element_ty)
    offs_cm = pid_m * BLOCK_M + tl.arange(0, BLOCK_M)
    offs_cn = pid_n * BLOCK_N + tl.arange(0, BLOCK_N)
    c_ptrs = c_ptr + offs_cm[:, None] * stride_cm + offs_cn[None, :] * stride_cn
    mask = (offs_cm[:, None] < M) & (offs_cn[None, :] < N)
    tl.store(c_ptrs, c, mask=mask)

# config = {"BLOCK_K": 128, "BLOCK_M": 64, "BLOCK_N": 64, "GROUP_M": 8, "arch": "sm_90", "dtype": "fp8e4m3", "num_ctas": 1, "num_stages": 3, "num_warps": 8}
# arch = sm_90


// ===== COMPILED SASS (sm_90a) =====

	.target	sm_90a

	.elftype	@"ET_EXEC"


//--------------------- .note.nv.tkinfo           --------------------------
	.section	.note.nv.tkinfo,"",@"SHT_NOTE"
	.sectionflags	@"SHF_NOTE_NV_TKINFO"
	.tkinfo
        /*0018*/ 	.word	0x00000002
        /*0030*/ 	.string	""
        /*0030*/ 	.string	"ptxas"
        /*0030*/ 	.string	"Cuda compilation tools, release 13.0, V13.0.88"
        /*0030*/ 	.string	"Build cuda_13.0.r13.0/compiler.36424714_0"
        /*0030*/ 	.string	"-v  -suppress-debug-info  -lineinfo  -arch sm_90a "



//--------------------- .note.nv.cuinfo           --------------------------
	.section	.note.nv.cuinfo,"",@"SHT_NOTE"
	.sectionflags	@"SHF_NOTE_NV_CUINFO"
        /*0018*/ 	.short	0x0002
        /*001a*/ 	.short	0x005a
        /*001c*/ 	.short	0x0082
	.zero		2


//--------------------- .nv.info                  --------------------------
	.section	.nv.info,"",@"SHT_CUDA_INFO"
	.align	4


	//----- nvinfo : EIATTR_REGCOUNT
	.align		4
        /*0000*/ 	.byte	0x04, 0x2f
        /*0002*/ 	.short	(.L_1 - .L_0)
	.align		4
.L_0:
        /*0004*/ 	.word	index@(matmul_kernel)
        /*0008*/ 	.word	0x000000f9


	//----- nvinfo : EIATTR_FRAME_SIZE
	.align		4
.L_1:
        /*000c*/ 	.byte	0x04, 0x11
        /*000e*/ 	.short	(.L_3 - .L_2)
	.align		4
.L_2:
        /*0010*/ 	.word	index@(matmul_kernel)
        /*0014*/ 	.word	0x00000000


	//----- nvinfo : EIATTR_MIN_STACK_SIZE
	.align		4
.L_3:
        /*0018*/ 	.byte	0x04, 0x12
        /*001a*/ 	.short	(.L_5 - .L_4)
	.align		4
.L_4:
        /*001c*/ 	.word	index@(matmul_kernel)
        /*0020*/ 	.word	0x00000000
.L_5:


//--------------------- .nv.compat                --------------------------
	.section	.nv.compat,"",@"SHT_CUDA_COMPAT_INFO"
	.align	4
        /*0000*/ 	.byte	0x02, 0x09, 0x01, 0x00, 0x02, 0x02, 0x04, 0x00, 0x02, 0x05, 0x05, 0x00, 0x03, 0x07, 0x01, 0x01
        /*0010*/ 	.byte	0x02, 0x03, 0x00, 0x00, 0x02, 0x06, 0x01, 0x00, 0x04, 0x0b, 0x08, 0x00, 0x00, 0x00, 0x00, 0x00
        /*0020*/ 	.byte	0x00, 0x00, 0x00, 0x00


//--------------------- .nv.info.matmul_kernel    --------------------------
	.section	.nv.info.matmul_kernel,"",@"SHT_CUDA_INFO"
	.sectionflags	@""
	.align	4


	//----- nvinfo : EIATTR_CUDA_API_VERSION
	.align		4
        /*0000*/ 	.byte	0x04, 0x37
        /*0002*/ 	.short	(.L_7 - .L_6)
.L_6:
        /*0004*/ 	.word	0x00000082


	//----- nvinfo : EIATTR_KPARAM_INFO
	.align		4
.L_7:
        /*0008*/ 	.byte	0x04, 0x17
        /*000a*/ 	.short	(.L_9 - .L_8)
.L_8:
        /*000c*/ 	.word	0x00000000
        /*0010*/ 	.short	0x000d
        /*0012*/ 	.short	0x0048
        /*0014*/ 	.byte	0x00, 0xf4, 0x21, 0x00


	//----- nvinfo : EIATTR_KPARAM_INFO
	.align		4
.L_9:
        /*0018*/ 	.byte	0x04, 0x17
        /*001a*/ 	.short	(.L_11 - .L_10)
.L_10:
        /*001c*/ 	.word	0x00000000
        /*0020*/ 	.short	0x000c
        /*0022*/ 	.short	0x0040
        /*0024*/ 	.byte	0x00, 0xf4, 0x21, 0x00


	//----- nvinfo : EIATTR_KPARAM_INFO
	.align		4
.L_11:
        /*0028*/ 	.byte	0x04, 0x17
        /*002a*/ 	.short	(.L_13 - .L_12)
.L_12:
        /*002c*/ 	.word	0x00000000
        /*0030*/ 	.short	0x000b
        /*0032*/ 	.short	0x0038
        /*0034*/ 	.byte	0x00, 0xf0, 0x11, 0x00


	//----- nvinfo : EIATTR_KPARAM_INFO
	.align		4
.L_13:
        /*0038*/ 	.byte	0x04, 0x17
        /*003a*/ 	.short	(.L_15 - .L_14)
.L_14:
        /*003c*/ 	.word	0x00000000
        /*0040*/ 	.short	0x000a
        /*0042*/ 	.short	0x0034
        /*0044*/ 	.byte	0x00, 0xf0, 0x11, 0x00


	//----- nvinfo : EIATTR_KPARAM_INFO
	.align		4
.L_15:
        /*0048*/ 	.byte	0x04, 0x17
        /*004a*/ 	.short	(.L_17 - .L_16)
.L_16:
        /*004c*/ 	.word	0x00000000
        /*0050*/ 	.short	0x0009
        /*0052*/ 	.short	0x0030
        /*0054*/ 	.byte	0x00, 0xf0, 0x11, 0x00


	//----- nvinfo : EIATTR_KPARAM_INFO
	.align		4
.L_17:
        /*0058*/ 	.byte	0x04, 0x17
        /*005a*/ 	.short	(.L_19 - .L_18)
.L_18:
        /*005c*/ 	.word	0x00000000
        /*0060*/ 	.short	0x0008
        /*0062*/ 	.short	0x002c
        /*0064*/ 	.byte	0x00, 0xf0, 0x11, 0x00


	//----- nvinfo : EIATTR_KPARAM_INFO
	.align		4
.L_19:
        /*0068*/ 	.byte	0x04, 0x17
        /*006a*/ 	.short	(.L_21 - .L_20)
.L_20:
        /*006c*/ 	.word	0x00000000
        /*0070*/ 	.short	0x0007
        /*0072*/ 	.short	0x0028
        /*0074*/ 	.byte	0x00, 0xf0, 0x11, 0x00


	//----- nvinfo : EIATTR_KPARAM_INFO
	.align		4
.L_21:
        /*0078*/ 	.byte	0x04, 0x17
        /*007a*/ 	.short	(.L_23 - .L_22)
.L_22:
        /*007c*/ 	.word	0x00000000
        /*0080*/ 	.short	0x0006
        /*0082*/ 	.short	0x0024
        /*0084*/ 	.byte	0x00, 0xf0, 0x11, 0x00


	//----- nvinfo : EIATTR_KPARAM_INFO
	.align		4
.L_23:
        /*0088*/ 	.byte	0x04, 0x17
        /*008a*/ 	.short	(.L_25 - .L_24)
.L_24:
        /*008c*/ 	.word	0x00000000
        /*0090*/ 	.short	0x0005
        /*0092*/ 	.short	0x0020
        /*0094*/ 	.byte	0x00, 0xf0, 0x11, 0x00


	//----- nvinfo : EIATTR_KPARAM_INFO
	.align		4
.L_25:
        /*0098*/ 	.byte	0x04, 0x17
        /*009a*/ 	.short	(.L_27 - .L_26)
.L_26:
        /*009c*/ 	.word	0x00000000
        /*00a0*/ 	.short	0x0004
        /*00a2*/ 	.short	0x001c
        /*00a4*/ 	.byte	0x00, 0xf0, 0x11, 0x00


	//----- nvinfo : EIATTR_KPARAM_INFO
	.align		4
.L_27:
        /*00a8*/ 	.byte	0x04, 0x17
        /*00aa*/ 	.short	(.L_29 - .L_28)
.L_28:
        /*00ac*/ 	.word	0x00000000
        /*00b0*/ 	.short	0x0003
        /*00b2*/ 	.short	0x0018
        /*00b4*/ 	.byte	0x00, 0xf0, 0x11, 0x00


	//----- nvinfo : EIATTR_KPARAM_INFO
	.align		4
.L_29:
        /*00b8*/ 	.byte	0x04, 0x17
        /*00ba*/ 	.short	(.L_31 - .L_30)
.L_30:
        /*00bc*/ 	.word	0x00000000
        /*00c0*/ 	.short	0x0002
        /*00c2*/ 	.short	0x0010
        /*00c4*/ 	.byte	0x00, 0xf4, 0x21, 0x00


	//----- nvinfo : EIATTR_KPARAM_INFO
	.align		4
.L_31:
        /*00c8*/ 	.byte	0x04, 0x17
        /*00ca*/ 	.short	(.L_33 - .L_32)
.L_32:
        /*00cc*/ 	.word	0x00000000
        /*00d0*/ 	.short	0x0001
        /*00d2*/ 	.short	0x0008
        /*00d4*/ 	.byte	0x00, 0xf4, 0x21, 0x00


	//----- nvinfo : EIATTR_KPARAM_INFO
	.align		4
.L_33:
        /*00d8*/ 	.byte	0x04, 0x17
        /*00da*/ 	.short	(.L_35 - .L_34)
.L_34:
        /*00dc*/ 	.word	0x00000000
        /*00e0*/ 	.short	0x0000
        /*00e2*/ 	.short	0x0000
        /*00e4*/ 	.byte	0x00, 0xf4, 0x21, 0x00


	//----- nvinfo : EIATTR_SPARSE_MMA_MASK
	.align		4
.L_35:
        /*00e8*/ 	.byte	0x03, 0x50
        /*00ea*/ 	.short	0x0000


	//----- nvinfo : EIATTR_MAXREG_COUNT
	.align		4
        /*00ec*/ 	.byte	0x03, 0x1b
        /*00ee*/ 	.short	0x00ff


	//----- nvinfo : EIATTR_NUM_BARRIERS
	.align		4
        /*00f0*/ 	.byte	0x02, 0x4c
        /*00f2*/ 	.byte	0x01
	.zero		1


	//----- nvinfo : EIATTR_MERCURY_ISA_VERSION
	.align		4
        /*00f4*/ 	.byte	0x03, 0x5f
        /*00f6*/ 	.short	0x0101


	//----- nvinfo : EIATTR_EXIT_INSTR_OFFSETS
	.align		4
        /*00f8*/ 	.byte	0x04, 0x1c
        /*00fa*/ 	.short	(.L_37 - .L_36)


	//   ....[0]....
.L_36:
        /*00fc*/ 	.word	0x00005e00


	//   ....[1]....
        /*0100*/ 	.word	0x00005e20


	//----- nvinfo : EIATTR_REQNTID
	.align		4
.L_37:
        /*0104*/ 	.byte	0x04, 0x10
        /*0106*/ 	.short	(.L_39 - .L_38)
.L_38:
        /*0108*/ 	.word	0x00000100
        /*010c*/ 	.word	0x00000001
        /*0110*/ 	.word	0x00000001


	//----- nvinfo : EIATTR_CBANK_PARAM_SIZE
	.align		4
.L_39:
        /*0114*/ 	.byte	0x03, 0x19
        /*0116*/ 	.short	0x0050


	//----- nvinfo : EIATTR_PARAM_CBANK
	.align		4
        /*0118*/ 	.byte	0x04, 0x0a
        /*011a*/ 	.short	(.L_41 - .L_40)
	.align		4
.L_40:
        /*011c*/ 	.word	index@(.nv.constant0.matmul_kernel)
        /*0120*/ 	.short	0x0210
        /*0122*/ 	.short	0x0050


	//----- nvinfo : EIATTR_SW_WAR
	.align		4
.L_41:
        /*0124*/ 	.byte	0x04, 0x36
        /*0126*/ 	.short	(.L_43 - .L_42)
.L_42:
        /*0128*/ 	.word	0x00000008
.L_43:


//--------------------- .nv.callgraph             --------------------------
	.section	.nv.callgraph,"",@"SHT_CUDA_CALLGRAPH"
	.align	4
	.sectionentsize	8
	.align		4
        /*0000*/ 	.word	0x00000000
	.align		4
        /*0004*/ 	.word	0xffffffff
	.align		4
        /*0008*/ 	.word	0x00000000
	.align		4
        /*000c*/ 	.word	0xfffffffe
	.align		4
        /*0010*/ 	.word	0x00000000
	.align		4
        /*0014*/ 	.word	0xfffffffd
	.align		4
        /*0018*/ 	.word	0x00000000
	.align		4
        /*001c*/ 	.word	0xfffffffc


//--------------------- .text.matmul_kernel       --------------------------
	.section	.text.matmul_kernel,"ax",@progbits
	.align	128
        .global         matmul_kernel
        .type           matmul_kernel,@function
        .size           matmul_kernel,(.L_x_3 - matmul_kernel)
        .other          matmul_kernel,@"STO_CUDA_ENTRY STV_DEFAULT"
matmul_kernel:
.text.matmul_kernel:
[----:B------:R-:W0:Y:S08]  /*0000*/  LDC R1, c[0x0][0x28] ;  /* 0x00000a00ff017b82 */ /* 0x000e300000000800 */
[----:B------:R-:W1:Y:S01]  /*0010*/  LDC.64 R56, c[0x0][0x228] ;  /* 0x00008a00ff387b82 */ /* 0x000e620000000a00 */
[----:B------:R-:W2:Y:S01]  /*0020*/  S2R R5, SR_CTAID.X ;  /* 0x0000000000057919 */ /* 0x000ea20000002500 */
[----:B------:R-:W-:Y:S01]  /*0030*/  ULDC UR20, c[0x0][0x230] ;  /* 0x00008c0000147ab9 */ /* 0x000fe20000000800 */
[----:B------:R-:W-:Y:S01]  /*0040*/  UMOV UR58, 0x400 ;  /* 0x00000400003a7882 */ /* 0x000fe20000000000 */
[----:B------:R-:W-:Y:S01]  /*0050*/  UIADD3 UR20, UR20, 0x7f, URZ ;  /* 0x0000007f14147890 */ /* 0x000fe2000fffe03f */
[----:B------:R-:W-:Y:S01]  /*0060*/  CS2R R24, SRZ ;  /* 0x0000000000187805 */ /* 0x000fe2000001ff00 */
[----:B------:R-:W-:Y:S01]  /*0070*/  ULDC.64 UR38, c[0x0][0x208] ;  /* 0x0000820000267ab9 */ /* 0x000fe20000000a00 */
[----:B------:R-:W-:Y:S01]  /*0080*/  CS2R R26, SRZ ;  /* 0x00000000001a7805 */ /* 0x000fe2000001ff00 */
[----:B------:R-:W3:Y:S01]  /*0090*/  S2UR UR4, SR_CgaCtaId ;  /* 0x00000000000479c3 */ /* 0x000ee20000008800 */
[----:B------:R-:W-:Y:S01]  /*00a0*/  UISETP.GE.AND UP0, UPT, UR20, 0x80, UPT ;  /* 0x000000801400788c */ /* 0x000fe2000bf06270 */
[----:B------:R-:W-:-:S02]  /*00b0*/  CS2R R28, SRZ ;  /* 0x00000000001c7805 */ /* 0x000fc4000001ff00 */
[----:B------:R-:W-:Y:S02]  /*00c0*/  CS2R R30, SRZ ;  /* 0x00000000001e7805 */ /* 0x000fe4000001ff00 */
[----:B------:R-:W-:Y:S02]  /*00d0*/  CS2R R32, SRZ ;  /* 0x0000000000207805 */ /* 0x000fe4000001ff00 */
[----:B------:R-:W-:Y:S02]  /*00e0*/  CS2R R34, SRZ ;  /* 0x0000000000227805 */ /* 0x000fe4000001ff00 */
[----:B------:R-:W-:Y:S02]  /*00f0*/  CS2R R36, SRZ ;  /* 0x0000000000247805 */ /* 0x000fe4000001ff00 */
[----:B------:R-:W-:Y:S01]  /*0100*/  CS2R R38, SRZ ;  /* 0x0000000000267805 */ /* 0x000fe2000001ff00 */
[----:B-1----:R-:W-:-:S05]  /*0110*/  VIADD R0, R57, 0x3f ;  /* 0x0000003f39007836 */ /* 0x002fca0000000000 */
[----:B------:R-:W-:Y:S01]  /*0120*/  SHF.R.S32.HI R3, RZ, 0x1f, R0 ;  /* 0x0000001fff037819 */ /* 0x000fe20000011400 */
[----:B---3--:R-:W-:-:S03]  /*0130*/  ULEA UR58, UR4, UR58, 0x18 ;  /* 0x0000003a043a7291 */ /* 0x008fc6000f8ec03f */
[----:B------:R-:W-:Y:S02]  /*0140*/  LEA.HI R3, R3, R0, RZ, 0x6 ;  /* 0x0000000003037211 */ /* 0x000fe400078f30ff */
[----:B--2---:R-:W-:Y:S02]  /*0150*/  IABS R8, R5 ;  /* 0x0000000500087213 */ /* 0x004fe40000000000 */
[----:B------:R-:W-:-:S05]  /*0160*/  SHF.R.S32.HI R3, RZ, 0x6, R3 ;  /* 0x00000006ff037819 */ /* 0x000fca0000011403 */
[----:B------:R-:W-:-:S05]  /*0170*/  IMAD.SHL.U32 R4, R3, 0x8, RZ ;  /* 0x0000000803047824 */ /* 0x000fca00078e00ff */
[-C--:B------:R-:W-:Y:S02]  /*0180*/  IABS R7, R4.reuse ;  /* 0x0000000400077213 */ /* 0x080fe40000000000 */
[----:B------:R-:W-:Y:S02]  /*0190*/  IABS R10, R4 ;  /* 0x00000004000a7213 */ /* 0x000fe40000000000 */
[----:B------:R-:W1:Y:S08]  /*01a0*/  I2F.RP R0, R7 ;  /* 0x0000000700007306 */ /* 0x000e700000209400 */
[----:B-1----:R-:W1:Y:S02]  /*01b0*/  MUFU.RCP R0, R0 ;  /* 0x0000000000007308 */ /* 0x002e640000001000 */
[----:B-1----:R-:W-:-:S02]  /*01c0*/  VIADD R2, R0, 0xffffffe ;  /* 0x0ffffffe00027836 */ /* 0x002fc40000000000 */
[----:B------:R-:W-:-:S04]  /*01d0*/  IMAD.MOV R0, RZ, RZ, -R10 ;  /* 0x000000ffff007224 */ /* 0x000fc800078e0a0a */
[----:B------:R1:W2:Y:S02]  /*01e0*/  F2I.FTZ.U32.TRUNC.NTZ R3, R2 ;  /* 0x0000000200037305 */ /* 0x0002a4000021f000 */
[----:B-1----:R-:W-:Y:S02]  /*01f0*/  IMAD.MOV.U32 R2, RZ, RZ, RZ ;  /* 0x000000ffff027224 */ /* 0x002fe400078e00ff */
[----:B--2---:R-:W-:-:S04]  /*0200*/  IMAD.MOV R6, RZ, RZ, -R3 ;  /* 0x000000ffff067224 */ /* 0x004fc800078e0a03 */
[----:B------:R-:W-:Y:S02]  /*0210*/  IMAD R9, R6, R7, RZ ;  /* 0x0000000706097224 */ /* 0x000fe400078e02ff */
[----:B------:R-:W-:Y:S02]  /*0220*/  IMAD.MOV.U32 R6, RZ, RZ, R8 ;  /* 0x000000ffff067224 */ /* 0x000fe400078e0008 */
[----:B------:R-:W-:-:S06]  /*0230*/  IMAD.HI.U32 R3, R3, R9, R2 ;  /* 0x0000000903037227 */ /* 0x000fcc00078e0002 */
[----:B------:R-:W-:-:S04]  /*0240*/  IMAD.HI.U32 R3, R3, R6, RZ ;  /* 0x0000000603037227 */ /* 0x000fc800078e00ff */
[----:B------:R-:W-:-:S05]  /*0250*/  IMAD R0, R3, R0, R6 ;  /* 0x0000000003007224 */ /* 0x000fca00078e0206 */
[----:B------:R-:W-:-:S13]  /*0260*/  ISETP.GT.U32.AND P1, PT, R7, R0, PT ;  /* 0x000000000700720c */ /* 0x000fda0003f24070 */
[----:B------:R-:W-:Y:S02]  /*0270*/  @!P1 IMAD.IADD R0, R0, 0x1, -R7 ;  /* 0x0000000100009824 */ /* 0x000fe400078e0a07 */
[----:B------:R-:W-:Y:S01]  /*0280*/  @!P1 VIADD R3, R3, 0x1 ;  /* 0x0000000103039836 */ /* 0x000fe20000000000 */
[----:B------:R-:W-:Y:S02]  /*0290*/  ISETP.NE.AND P1, PT, R4, RZ, PT ;  /* 0x000000ff0400720c */ /* 0x000fe40003f25270 */
[----:B------:R-:W-:Y:S02]  /*02a0*/  ISETP.GE.U32.AND P0, PT, R0, R7, PT ;  /* 0x000000070000720c */ /* 0x000fe40003f06070 */
[----:B------:R-:W-:-:S04]  /*02b0*/  LOP3.LUT R0, R5, R4, RZ, 0x3c, !PT ;  /* 0x0000000405007212 */ /* 0x000fc800078e3cff */
[----:B------:R-:W-:Y:S01]  /*02c0*/  ISETP.GE.AND P2, PT, R0, RZ, PT ;  /* 0x000000ff0000720c */ /* 0x000fe20003f46270 */
[----:B------:R-:W-:-:S06]  /*02d0*/  VIADD R0, R56, 0x3f ;  /* 0x0000003f38007836 */ /* 0x000fcc0000000000 */
[----:B------:R-:W-:-:S04]  /*02e0*/  @P0 VIADD R3, R3, 0x1 ;  /* 0x0000000103030836 */ /* 0x000fc80000000000 */
[----:B------:R-:W-:Y:S01]  /*02f0*/  IMAD.MOV.U32 R2, RZ, RZ, R3 ;  /* 0x000000ffff027224 */ /* 0x000fe200078e0003 */
[----:B------:R-:W-:-:S03]  /*0300*/  SHF.R.S32.HI R3, RZ, 0x1f, R0 ;  /* 0x0000001fff037819 */ /* 0x000fc60000011400 */
[----:B------:R-:W-:Y:S01]  /*0310*/  @!P2 IMAD.MOV R2, RZ, RZ, -R2 ;  /* 0x000000ffff02a224 */ /* 0x000fe200078e0a02 */
[----:B------:R-:W-:Y:S02]  /*0320*/  @!P1 LOP3.LUT R2, RZ, R4, RZ, 0x33, !PT ;  /* 0x00000004ff029212 */ /* 0x000fe400078e33ff */
[----:B------:R-:W-:-:S03]  /*0330*/  LEA.HI R3, R3, R0, RZ, 0x6 ;  /* 0x0000000003037211 */ /* 0x000fc600078f30ff */
[----:B------:R-:W-:Y:S02]  /*0340*/  IMAD.SHL.U32 R12, R2, 0x8, RZ ;  /* 0x00000008020c7824 */ /* 0x000fe400078e00ff */
[----:B------:R-:W-:-:S03]  /*0350*/  IMAD.MOV R2, RZ, RZ, -R2 ;  /* 0x000000ffff027224 */ /* 0x000fc600078e0a02 */
[----:B------:R-:W-:Y:S01]  /*0360*/  LEA.HI.SX32 R3, R3, -R12, 0x1a ;  /* 0x8000000c03037211 */ /* 0x000fe200078fd2ff */
[----:B------:R-:W-:-:S03]  /*0370*/  IMAD R13, R4, R2, R5 ;  /* 0x00000002040d7224 */ /* 0x000fc600078e0205 */
[----:B------:R-:W-:Y:S02]  /*0380*/  VIMNMX R14, R3, 0x8, PT ;  /* 0x00000008030e7848 */ /* 0x000fe40003fe0100 */
[----:B------:R-:W-:Y:S02]  /*0390*/  IABS R9, R13 ;  /* 0x0000000d00097213 */ /* 0x000fe40000000000 */
[-C--:B------:R-:W-:Y:S02]  /*03a0*/  IABS R7, R14.reuse ;  /* 0x0000000e00077213 */ /* 0x080fe40000000000 */
[----:B------:R-:W-:Y:S02]  /*03b0*/  IABS R4, R14 ;  /* 0x0000000e00047213 */ /* 0x000fe40000000000 */
[----:B------:R-:W1:Y:S08]  /*03c0*/  I2F.RP R0, R7 ;  /* 0x0000000700007306 */ /* 0x000e700000209400 */
[----:B-1----:R-:W1:Y:S02]  /*03d0*/  MUFU.RCP R0, R0 ;  /* 0x0000000000007308 */ /* 0x002e640000001000 */
[----:B-1----:R-:W-:-:S02]  /*03e0*/  VIADD R3, R0, 0xffffffe ;  /* 0x0ffffffe00037836 */ /* 0x002fc40000000000 */
[----:B------:R-:W-:Y:S01]  /*03f0*/  IMAD.MOV R0, RZ, RZ, -R4 ;  /* 0x000000ffff007224 */ /* 0x000fe200078e0a04 */
[----:B------:R-:W-:-:S03]  /*0400*/  LOP3.LUT R4, R13, R14, RZ, 0x3c, !PT ;  /* 0x0000000e0d047212 */ /* 0x000fc600078e3cff */
[----:B------:R-:W1:Y:S01]  /*0410*/  F2I.FTZ.U32.TRUNC.NTZ R3, R3 ;  /* 0x0000000300037305 */ /* 0x000e62000021f000 */
[----:B------:R-:W-:Y:S01]  /*0420*/  ISETP.GE.AND P2, PT, R4, RZ, PT ;  /* 0x000000ff0400720c */ /* 0x000fe20003f46270 */
[----:B-1----:R-:W-:-:S04]  /*0430*/  IMAD.MOV R6, RZ, RZ, -R3 ;  /* 0x000000ffff067224 */ /* 0x002fc800078e0a03 */
[----:B------:R-:W-:Y:S02]  /*0440*/  IMAD.MOV.U32 R2, RZ, RZ, R6 ;  /* 0x000000ffff027224 */ /* 0x000fe400078e0006 */
[----:B------:R-:W1:Y:S02]  /*0450*/  S2R R6, SR_TID.X ;  /* 0x0000000000067919 */ /* 0x000e640000002100 */
[----:B------:R-:W-:Y:S02]  /*0460*/  IMAD R5, R2, R7, RZ ;  /* 0x0000000702057224 */ /* 0x000fe400078e02ff */
[----:B------:R-:W-:-:S04]  /*0470*/  IMAD.MOV.U32 R2, RZ, RZ, RZ ;  /* 0x000000ffff027224 */ /* 0x000fc800078e00ff */
[----:B------:R-:W-:-:S06]  /*0480*/  IMAD.HI.U32 R2, R3, R5, R2 ;  /* 0x0000000503027227 */ /* 0x000fcc00078e0002 */
[----:B------:R-:W-:-:S04]  /*0490*/  IMAD.HI.U32 R2, R2, R9, RZ ;  /* 0x0000000902027227 */ /* 0x000fc800078e00ff */
[----:B------:R-:W-:-:S05]  /*04a0*/  IMAD R0, R2, R0, R9 ;  /* 0x0000000002007224 */ /* 0x000fca00078e0209 */
[----:B------:R-:W-:Y:S01]  /*04b0*/  ISETP.GT.U32.AND P1, PT, R7, R0, PT ;  /* 0x000000000700720c */ /* 0x000fe20003f24070 */
[C---:B-1----:R-:W-:Y:S01]  /*04c0*/  IMAD.SHL.U32 R3, R6.reuse, 0x4, RZ ;  /* 0x0000000406037824 */ /* 0x042fe200078e00ff */
[----:B------:R-:W-:Y:S02]  /*04d0*/  SHF.R.S32.HI R5, RZ, 0x5, R6 ;  /* 0x00000005ff057819 */ /* 0x000fe40000011406 */
[----:B------:R-:W-:-:S09]  /*04e0*/  LOP3.LUT R9, R6, 0x80, RZ, 0xc0, !PT ;  /* 0x0000008006097812 */ /* 0x000fd200078ec0ff */
[----:B------:R-:W-:Y:S01]  /*04f0*/  @!P1 IMAD.IADD R0, R0, 0x1, -R7 ;  /* 0x0000000100009824 */ /* 0x000fe200078e0a07 */
[----:B------:R-:W-:Y:S01]  /*0500*/  SGXT R5, R5, 0x1 ;  /* 0x000000010505781a */ /* 0x000fe20000000200 */
[----:B------:R-:W-:Y:S01]  /*0510*/  @!P1 VIADD R2, R2, 0x1 ;  /* 0x0000000102029836 */ /* 0x000fe20000000000 */
[----:B------:R-:W-:Y:S02]  /*0520*/  ISETP.NE.AND P1, PT, R14, RZ, PT ;  /* 0x000000ff0e00720c */ /* 0x000fe40003f25270 */
[----:B------:R-:W-:Y:S01]  /*0530*/  ISETP.GE.U32.AND P0, PT, R0, R7, PT ;  /* 0x000000070000720c */ /* 0x000fe20003f06070 */
[----:B------:R-:W-:Y:S01]  /*0540*/  IMAD.SHL.U32 R0, R6, 0x8, RZ ;  /* 0x0000000806007824 */ /* 0x000fe200078e00ff */
[--C-:B------:R-:W-:Y:S02]  /*0550*/  SHF.R.S32.HI R7, RZ, 0x3, R6.reuse ;  /* 0x00000003ff077819 */ /* 0x100fe40000011406 */
[----:B------:R-:W-:Y:S02]  /*0560*/  SHF.R.S32.HI R11, RZ, 0x4, R6 ;  /* 0x00000004ff0b7819 */ /* 0x000fe40000011406 */
[----:B------:R-:W-:-:S02]  /*0570*/  LOP3.LUT R0, R0, 0x38, RZ, 0xc0, !PT ;  /* 0x0000003800007812 */ /* 0x000fc400078ec0ff */
[----:B------:R-:W-:Y:S02]  /*0580*/  LOP3.LUT R5, R5, 0x804, RZ, 0xc0, !PT ;  /* 0x0000080405057812 */ /* 0x000fe400078ec0ff */
[----:B------:R-:W-:Y:S01]  /*0590*/  LOP3.LUT R10, R0, 0x180, R3, 0xf8, !PT ;  /* 0x00000180000a7812 */ /* 0x000fe200078ef803 */
[----:B------:R-:W-:Y:S01]  /*05a0*/  IMAD.SHL.U32 R3, R6, 0x40, RZ ;  /* 0x0000004006037824 */ /* 0x000fe200078e00ff */
[----:B------:R-:W-:Y:S01]  /*05b0*/  SHF.R.U32.HI R8, RZ, 0x1, R9 ;  /* 0x00000001ff087819 */ /* 0x000fe20000011609 */
[----:B------:R-:W-:Y:S01]  /*05c0*/  @P0 VIADD R2, R2, 0x1 ;  /* 0x0000000102020836 */ /* 0x000fe20000000000 */
[----:B------:R-:W-:Y:S01]  /*05d0*/  PLOP3.LUT P0, PT, PT, PT, UP0, 0x80, 0x0 ;  /* 0x000000000000781c */ /* 0x000fe20003f0f008 */
[----:B------:R-:W-:Y:S01]  /*05e0*/  IMAD.SHL.U32 R0, R6, 0x2, RZ ;  /* 0x0000000206007824 */ /* 0x000fe200078e00ff */
[----:B------:R-:W-:Y:S01]  /*05f0*/  LOP3.LUT R4, R3, 0x40, RZ, 0xc0, !PT ;  /* 0x0000004003047812 */ /* 0x000fe200078ec0ff */
[----:B------:R-:W-:Y:S01]  /*0600*/  @!P2 IMAD.MOV R2, RZ, RZ, -R2 ;  /* 0x000000ffff02a224 */ /* 0x000fe200078e0a02 */
[----:B------:R-:W-:-:S02]  /*0610*/  @!P1 LOP3.LUT R2, RZ, R14, RZ, 0x33, !PT ;  /* 0x0000000eff029212 */ /* 0x000fc400078e33ff */
[----:B------:R-:W-:Y:S01]  /*0620*/  SGXT R3, R7, 0x1 ;  /* 0x000000010703781a */ /* 0x000fe20000000200 */
[----:B------:R-:W-:Y:S01]  /*0630*/  IMAD R4, R9, 0x4, R4 ;  /* 0x0000000409047824 */ /* 0x000fe200078e0204 */
[----:B------:R-:W-:Y:S01]  /*0640*/  SGXT R7, R11, 0x1 ;  /* 0x000000010b07781a */ /* 0x000fe20000000200 */
[----:B------:R-:W-:Y:S01]  /*0650*/  IMAD.MOV R11, RZ, RZ, -R2 ;  /* 0x000000ffff0b7224 */ /* 0x000fe200078e0a02 */
[----:B------:R-:W-:Y:S01]  /*0660*/  LOP3.LUT R5, R5, 0xbc, R0, 0x78, !PT ;  /* 0x000000bc05057812 */ /* 0x000fe200078e7800 */
[----:B------:R-:W-:Y:S01]  /*0670*/  IMAD.SHL.U32 R2, R2, 0x40, RZ ;  /* 0x0000004002027824 */ /* 0x000fe200078e00ff */
[----:B------:R-:W-:Y:S01]  /*0680*/  LOP3.LUT R3, R8, 0x440, R3, 0x78, !PT ;  /* 0x0000044008037812 */ /* 0x000fe200078e7803 */
[----:B------:R-:W-:Y:S01]  /*0690*/  IMAD R0, R14, R11, R13 ;  /* 0x0000000b0e007224 */ /* 0x000fe200078e020d */
[----:B------:R-:W-:Y:S01]  /*06a0*/  LOP3.LUT R10, R10, 0x804, R7, 0xf8, !PT ;  /* 0x000008040a0a7812 */ /* 0x000fe200078ef807 */
[----:B------:R-:W-:Y:S01]  /*06b0*/  IMAD.IADD R5, R4, 0x1, R5 ;  /* 0x0000000104057824 */ /* 0x000fe200078e0205 */
[----:B------:R-:W-:Y:S01]  /*06c0*/  LOP3.LUT R118, R6, 0x3f, RZ, 0xc0, !PT ;  /* 0x0000003f06767812 */ /* 0x000fe200078ec0ff */
[----:B------:R-:W-:Y:S01]  /*06d0*/  IMAD.IADD R7, R12, 0x1, R0 ;  /* 0x000000010c077824 */ /* 0x000fe200078e0200 */
[----:B------:R-:W-:-:S02]  /*06e0*/  LOP3.LUT R4, R10, R3, RZ, 0xfc, !PT ;  /* 0x000000030a047212 */ /* 0x000fc400078efcff */
[----:B------:R-:W-:Y:S01]  /*06f0*/  SHF.R.U32.HI R3, RZ, 0x6, R6 ;  /* 0x00000006ff037819 */ /* 0x000fe20000011606 */
[----:B------:R-:W-:Y:S01]  /*0700*/  IMAD R0, R7, 0x40, R118 ;  /* 0x0000004007007824 */ /* 0x000fe200078e0276 */
[C---:B------:R-:W-:Y:S02]  /*0710*/  LEA.HI R98, R6.reuse, 0xc, RZ, 0x1a ;  /* 0x0000000c06627811 */ /* 0x040fe400078fd0ff */
[C---:B------:R-:W-:Y:S02]  /*0720*/  LEA.HI R54, R6.reuse, 0x1c, RZ, 0x1a ;  /* 0x0000001c06367811 */ /* 0x040fe400078fd0ff */
[C---:B------:R-:W-:Y:S02]  /*0730*/  LEA.HI R52, R6.reuse, 0x2c, RZ, 0x1a ;  /* 0x0000002c06347811 */ /* 0x040fe400078fd0ff */
[----:B------:R-:W-:Y:S02]  /*0740*/  LEA.HI R50, R6, 0x3c, RZ, 0x1a ;  /* 0x0000003c06327811 */ /* 0x000fe400078fd0ff */
[----:B------:R-:W-:Y:S01]  /*0750*/  SGXT.U32 R3, R3, 0x2 ;  /* 0x000000020303781a */ /* 0x000fe20000000000 */
[----:B0-----:R-:W-:Y:S06]  /*0760*/  @!P0 BRA `(.L_x_0) ;  /* 0x0000004800d88947 */ /* 0x001fec0003800000 */
[----:B------:R-:W-:Y:S01]  /*0770*/  IABS R15, R56 ;  /* 0x00000038000f7213 */ /* 0x000fe20000000000 */
[----:B------:R-:W-:Y:S01]  /*0780*/  ULDC UR23, c[0x0][0x240] ;  /* 0x0000900000177ab9 */ /* 0x000fe20000000800 */
[----:B------:R-:W-:Y:S01]  /*0790*/  IABS R8, R57 ;  /* 0x0000003900087213 */ /* 0x000fe20000000000 */
[----:B------:R-:W-:Y:S01]  /*07a0*/  ULDC.64 UR16, c[0x0][0x218] ;  /* 0x0000860000107ab9 */ /* 0x000fe20000000a00 */
[----:B------:R-:W0:Y:S01]  /*07b0*/  I2F.RP R12, R15 ;  /* 0x0000000f000c7306 */ /* 0x000e220000209400 */
[----:B------:R-:W-:Y:S01]  /*07c0*/  IABS R14, R0 ;  /* 0x00000000000e7213 */ /* 0x000fe20000000000 */
[----:B------:R-:W-:Y:S01]  /*07d0*/  ULDC UR24, c[0x0][0x234] ;  /* 0x00008d0000187ab9 */ /* 0x000fe20000000800 */
[----:B------:R-:W-:Y:S01]  /*07e0*/  LEA.HI R20, R9, R2, RZ, 0x19 ;  /* 0x0000000209147211 */ /* 0x000fe200078fc8ff */
[----:B------:R-:W-:Y:S01]  /*07f0*/  USHF.R.S32.HI UR21, URZ, 0x1f, UR20 ;  /* 0x0000001f3f157899 */ /* 0x000fe20008011414 */
[----:B------:R-:W-:Y:S01]  /*0800*/  ISETP.GE.AND P4, PT, R0, RZ, PT ;  /* 0x000000ff0000720c */ /* 0x000fe20003f86270 */
[----:B------:R-:W-:Y:S01]  /*0810*/  ULDC.64 UR18, c[0x0][0x210] ;  /* 0x0000840000127ab9 */ /* 0x000fe20000000a00 */
[----:B------:R-:W-:Y:S01]  /*0820*/  IABS R77, R20 ;  /* 0x00000014004d7213 */ /* 0x000fe20000000000 */
[----:B------:R-:W1:Y:S01]  /*0830*/  I2F.RP R7, R8 ;  /* 0x0000000800077306 */ /* 0x000e620000209400 */
[C---:B------:R-:W-:Y:S01]  /*0840*/  VIADD R18, R20.reuse, 0x36 ;  /* 0x0000003614127836 */ /* 0x040fe20000000000 */
[----:B------:R-:W-:Y:S01]  /*0850*/  SHF.R.U32.HI R75, RZ, 0x5, R6 ;  /* 0x00000005ff4b7819 */ /* 0x000fe20000011606 */
[C---:B------:R-:W-:Y:S01]  /*0860*/  VIADD R16, R20.reuse, 0x38 ;  /* 0x0000003814107836 */ /* 0x040fe20000000000 */
[----:B------:R-:W-:Y:S01]  /*0870*/  ULEA.HI UR21, UR21, UR20, URZ, 0x7 ;  /* 0x0000001415157291 */ /* 0x000fe2000f8f383f */
[C---:B------:R-:W-:Y:S01]  /*0880*/  VIADD R22, R20.reuse, 0x34 ;  /* 0x0000003414167836 */ /* 0x040fe20000000000 */
[----:B------:R-:W-:Y:S01]  /*0890*/  IABS R19, R18 ;  /* 0x0000001200137213 */ /* 0x000fe20000000000 */
[C---:B------:R-:W-:Y:S01]  /*08a0*/  VIADD R24, R20.reuse, 0x30 ;  /* 0x0000003014187836 */ /* 0x040fe20000000000 */
[----:B0-----:R-:W0:Y:S01]  /*08b0*/  MUFU.RCP R12, R12 ;  /* 0x0000000c000c7308 */ /* 0x001e220000001000 */
[C---:B------:R-:W-:Y:S01]  /*08c0*/  VIADD R26, R20.reuse, 0x24 ;  /* 0x00000024141a7836 */ /* 0x040fe20000000000 */
[----:B------:R-:W-:Y:S01]  /*08d0*/  IABS R21, R22 ;  /* 0x0000001600157213 */ /* 0x000fe20000000000 */
[C---:B------:R-:W-:Y:S01]  /*08e0*/  VIADD R28, R20.reuse, 0x14 ;  /* 0x00000014141c7836 */ /* 0x040fe20000000000 */
[----:B------:R-:W-:Y:S01]  /*08f0*/  IABS R25, R24 ;  /* 0x0000001800197213 */ /* 0x000fe20000000000 */
[C---:B------:R-:W-:Y:S01]  /*0900*/  VIADD R30, R20.reuse, 0x12 ;  /* 0x00000012141e7836 */ /* 0x040fe20000000000 */
[----:B------:R-:W-:Y:S01]  /*0910*/  IABS R37, R26 ;  /* 0x0000001a00257213 */ /* 0x000fe20000000000 */
[C---:B------:R-:W-:Y:S01]  /*0920*/  VIADD R32, R20.reuse, 0x10 ;  /* 0x0000001014207836 */ /* 0x040fe20000000000 */
[----:B-1----:R-:W-:Y:S01]  /*0930*/  MUFU.RCP R7, R7 ;  /* 0x0000000700077308 */ /* 0x002fe20000001000 */
[----:B------:R-:W-:Y:S01]  /*0940*/  IABS R53, R28 ;  /* 0x0000001c00357213 */ /* 0x000fe20000000000 */
[C---:B------:R-:W-:Y:S01]  /*0950*/  VIADD R34, R20.reuse, 0xe ;  /* 0x0000000e14227836 */ /* 0x040fe20000000000 */
[----:B------:R-:W-:Y:S01]  /*0960*/  IABS R55, R30 ;  /* 0x0000001e00377213 */ /* 0x000fe20000000000 */
[C---:B------:R-:W-:Y:S01]  /*0970*/  VIADD R36, R20.reuse, 0xc ;  /* 0x0000000c14247836 */ /* 0x040fe20000000000 */
[----:B------:R-:W-:Y:S01]  /*0980*/  IABS R59, R32 ;  /* 0x00000020003b7213 */ /* 0x000fe20000000000 */
[----:B------:R-:W-:Y:S01]  /*0990*/  VIADD R38, R20, 0xa ;  /* 0x0000000a14267836 */ /* 0x000fe20000000000 */
[----:B------:R-:W-:Y:S01]  /*09a0*/  IABS R61, R34 ;  /* 0x00000022003d7213 */ /* 0x000fe20000000000 */
[----:B------:R-:W-:Y:S01]  /*09b0*/  USHF.R.S32.HI UR60, URZ, 0x7, UR21 ;  /* 0x000000073f3c7899 */ /* 0x000fe20008011415 */
[----:B0-----:R-:W-:Y:S01]  /*09c0*/  VIADD R13, R12, 0xffffffe ;  /* 0x0ffffffe0c0d7836 */ /* 0x001fe20000000000 */
[----:B------:R-:W-:Y:S01]  /*09d0*/  IABS R63, R36 ;  /* 0x00000024003f7213 */ /* 0x000fe20000000000 */
[----:B------:R-:W-:Y:S01]  /*09e0*/  ULDC UR22, c[0x0][0x23c] ;  /* 0x00008f0000167ab9 */ /* 0x000fe20000000800 */
[----:B------:R-:W-:Y:S01]  /*09f0*/  IABS R65, R38 ;  /* 0x0000002600417213 */ /* 0x000fe20000000000 */
[----:B------:R-:W0:Y:S01]  /*0a00*/  F2I.FTZ.U32.TRUNC.NTZ R11, R13 ;  /* 0x0000000d000b7305 */ /* 0x000e22000021f000 */
[----:B------:R-:W-:Y:S01]  /*0a10*/  R2UR UR4, R75 ;  /* 0x000000004b0472ca */ /* 0x000fe200000e0000 */
[----:B------:R-:W-:Y:S01]  /*0a20*/  USHF.L.U32 UR61, UR22, 0x7, URZ ;  /* 0x00000007163d7899 */ /* 0x000fe2000800063f */
[C---:B------:R-:W-:Y:S01]  /*0a30*/  LEA.HI R96, R6.reuse, 0x7c, RZ, 0x1a ;  /* 0x0000007c06607811 */ /* 0x040fe200078fd0ff */
[----:B------:R-:W-:Y:S01]  /*0a40*/  ULDC UR59, c[0x0][0x230] ;  /* 0x00008c00003b7ab9 */ /* 0x000fe20000000800 */
[----:B------:R-:W-:-:S02]  /*0a50*/  LEA.HI R94, R6, 0x6c, RZ, 0x1a ;  /* 0x0000006c065e7811 */ /* 0x000fc400078fd0ff */
[C---:B------:R-:W-:Y:S02]  /*0a60*/  LEA.HI R92, R6.reuse, 0x5c, RZ, 0x1a ;  /* 0x0000005c065c7811 */ /* 0x040fe400078fd0ff */
[----:B------:R-:W-:Y:S02]  /*0a70*/  LEA.HI R90, R6, 0x4c, RZ, 0x1a ;  /* 0x0000004c065a7811 */ /* 0x000fe400078fd0ff */
[C---:B------:R-:W-:Y:S02]  /*0a80*/  LOP3.LUT R88, R3.reuse, 0x78, RZ, 0xfc, !PT ;  /* 0x0000007803587812 */ /* 0x040fe400078efcff */
[C---:B------:R-:W-:Y:S01]  /*0a90*/  LOP3.LUT R86, R3.reuse, 0x74, RZ, 0xfc, !PT ;  /* 0x0000007403567812 */ /* 0x040fe200078efcff */
[----:B0-----:R-:W-:Y:S01]  /*0aa0*/  IMAD.MOV R10, RZ, RZ, -R11 ;  /* 0x000000ffff0a7224 */ /* 0x001fe200078e0a0b */
[C---:B------:R-:W-:Y:S02]  /*0ab0*/  LOP3.LUT R84, R3.reuse, 0x70, RZ, 0xfc, !PT ;  /* 0x0000007003547812 */ /* 0x040fe400078efcff */
[C---:B------:R-:W-:Y:S01]  /*0ac0*/  LOP3.LUT R82, R3.reuse, 0x68, RZ, 0xfc, !PT ;  /* 0x0000006803527812 */ /* 0x040fe200078efcff */
[----:B------:R-:W-:Y:S01]  /*0ad0*/  IMAD R17, R10, R15, RZ ;  /* 0x0000000f0a117224 */ /* 0x000fe200078e02ff */
[C---:B------:R-:W-:Y:S01]  /*0ae0*/  LOP3.LUT R80, R3.reuse, 0x64, RZ, 0xfc, !PT ;  /* 0x0000006403507812 */ /* 0x040fe200078efcff */
[----:B------:R-:W-:Y:S01]  /*0af0*/  IMAD.MOV.U32 R10, RZ, RZ, RZ ;  /* 0x000000ffff0a7224 */ /* 0x000fe200078e00ff */
[----:B------:R-:W-:-:S02]  /*0b00*/  LOP3.LUT R78, R3, 0x60, RZ, 0xfc, !PT ;  /* 0x00000060034e7812 */ /* 0x000fc400078efcff */
[----:B------:R-:W-:Y:S01]  /*0b10*/  LOP3.LUT R76, R3, 0x58, RZ, 0xfc, !PT ;  /* 0x00000058034c7812 */ /* 0x000fe200078efcff */
[----:B------:R-:W-:Y:S01]  /*0b20*/  IMAD.HI.U32 R12, R11, R17, R10 ;  /* 0x000000110b0c7227 */ /* 0x000fe200078e000a */
[----:B------:R-:W-:Y:S02]  /*0b30*/  IABS R17, R16 ;  /* 0x0000001000117213 */ /* 0x000fe40000000000 */
[----:B------:R-:W-:Y:S01]  /*0b40*/  LOP3.LUT R74, R3, 0x54, RZ, 0xfc, !PT ;  /* 0x00000054034a7812 */ /* 0x000fe200078efcff */
[----:B------:R-:W-:Y:S01]  /*0b50*/  VIADD R10, R7, 0xffffffe ;  /* 0x0ffffffe070a7836 */ /* 0x000fe20000000000 */
[C---:B------:R-:W-:Y:S01]  /*0b60*/  LOP3.LUT R72, R3.reuse, 0x50, RZ, 0xfc, !PT ;  /* 0x0000005003487812 */ /* 0x040fe200078efcff */
[----:B------:R-:W-:Y:S01]  /*0b70*/  IMAD.HI.U32 R12, R12, R14, RZ ;  /* 0x0000000e0c0c7227 */ /* 0x000fe200078e00ff */
[C---:B------:R-:W-:Y:S01]  /*0b80*/  LOP3.LUT R70, R3.reuse, 0x48, RZ, 0xfc, !PT ;  /* 0x0000004803467812 */ /* 0x040fe200078efcff */
[----:B------:R0:W1:Y:S01]  /*0b90*/  F2I.FTZ.U32.TRUNC.NTZ R11, R10 ;  /* 0x0000000a000b7305 */ /* 0x000062000021f000 */
[C---:B------:R-:W-:Y:S01]  /*0ba0*/  LOP3.LUT R68, R3.reuse, 0x44, RZ, 0xfc, !PT ;  /* 0x0000004403447812 */ /* 0x040fe200078efcff */
[----:B------:R-:W-:Y:S01]  /*0bb0*/  IMAD.MOV R12, RZ, RZ, -R12 ;  /* 0x000000ffff0c7224 */ /* 0x000fe200078e0a0c */
[C---:B------:R-:W-:Y:S01]  /*0bc0*/  LOP3.LUT R66, R3.reuse, 0x40, RZ, 0xfc, !PT ;  /* 0x0000004003427812 */ /* 0x040fe200078efcff */
[----:B------:R-:W-:Y:S01]  /*0bd0*/  VIADD R7, R20, 0x3e ;  /* 0x0000003e14077836 */ /* 0x000fe20000000000 */
[----:B------:R-:W-:Y:S01]  /*0be0*/  LOP3.LUT R64, R3, 0x38, RZ, 0xfc, !PT ;  /* 0x0000003803407812 */ /* 0x000fe200078efcff */
[----:B------:R-:W-:Y:S01]  /*0bf0*/  IMAD R14, R15, R12, R14 ;  /* 0x0000000c0f0e7224 */ /* 0x000fe200078e020e */
[----:B------:R-:W-:Y:S01]  /*0c00*/  LOP3.LUT R62, R3, 0x34, RZ, 0xfc, !PT ;  /* 0x00000034033e7812 */ /* 0x000fe200078efcff */
[----:B0-----:R-:W-:Y:S01]  /*0c10*/  IMAD.MOV.U32 R10, RZ, RZ, RZ ;  /* 0x000000ffff0a7224 */ /* 0x001fe200078e00ff */
[----:B------:R-:W-:-:S02]  /*0c20*/  IABS R12, R7 ;  /* 0x00000007000c7213 */ /* 0x000fc40000000000 */
[----:B------:R-:W-:Y:S02]  /*0c30*/  ISETP.GT.U32.AND P0, PT, R15, R14, PT ;  /* 0x0000000e0f00720c */ /* 0x000fe40003f04070 */
[----:B------:R-:W-:Y:S01]  /*0c40*/  ISETP.GE.AND P6, PT, R7, RZ, PT ;  /* 0x000000ff0700720c */ /* 0x000fe20003fc6270 */
[--C-:B-1----:R-:W-:Y:S01]  /*0c50*/  IMAD.MOV R13, RZ, RZ, -R11.reuse ;  /* 0x000000ffff0d7224 */ /* 0x102fe200078e0a0b */
[C---:B------:R-:W-:Y:S01]  /*0c60*/  LOP3.LUT R60, R3.reuse, 0x30, RZ, 0xfc, !PT ;  /* 0x00000030033c7812 */ /* 0x040fe200078efcff */
[----:B------:R-:W-:Y:S01]  /*0c70*/  VIADD R7, R20, 0x3a ;  /* 0x0000003a14077836 */ /* 0x000fe20000000000 */
[----:B------:R-:W-:Y:S01]  /*0c80*/  LOP3.LUT R58, R3, 0x28, RZ, 0xfc, !PT ;  /* 0x00000028033a7812 */ /* 0x000fe200078efcff */
[----:B------:R-:W-:Y:S01]  /*0c90*/  IMAD R13, R13, R8, RZ ;  /* 0x000000080d0d7224 */ /* 0x000fe200078e02ff */
[----:B------:R-:W-:Y:S02]  /*0ca0*/  LOP3.LUT R100, R3, 0x20, RZ, 0xfc, !PT ;  /* 0x0000002003647812 */ /* 0x000fe400078efcff */
[----:B------:R-:W-:Y:S01]  /*0cb0*/  ISETP.GE.AND P2, PT, R7, RZ, PT ;  /* 0x000000ff0700720c */ /* 0x000fe20003f46270 */
[----:B------:R-:W-:Y:S01]  /*0cc0*/  IMAD.HI.U32 R10, R11, R13, R10 ;  /* 0x0000000d0b0a7227 */ /* 0x000fe200078e000a */
[----:B------:R-:W-:-:S02]  /*0cd0*/  LOP3.LUT R102, R3, 0x18, RZ, 0xfc, !PT ;  /* 0x0000001803667812 */ /* 0x000fc400078efcff */
[C---:B------:R-:W-:Y:S01]  /*0ce0*/  LOP3.LUT R104, R3.reuse, 0x14, RZ, 0xfc, !PT ;  /* 0x0000001403687812 */ /* 0x040fe200078efcff */
[----:B------:R-:W-:Y:S01]  /*0cf0*/  @!P0 IMAD.IADD R14, R14, 0x1, -R15 ;  /* 0x000000010e0e8824 */ /* 0x000fe200078e0a0f */
[C---:B------:R-:W-:Y:S01]  /*0d00*/  LOP3.LUT R106, R3.reuse, 0x10, RZ, 0xfc, !PT ;  /* 0x00000010036a7812 */ /* 0x040fe200078efcff */
[----:B------:R-:W-:Y:S01]  /*0d10*/  IMAD.MOV.U32 R13, RZ, RZ, R12 ;  /* 0x000000ffff0d7224 */ /* 0x000fe200078e000c */
[----:B------:R-:W-:Y:S01]  /*0d20*/  LOP3.LUT R108, R3, 0x8, RZ, 0xfc, !PT ;  /* 0x00000008036c7812 */ /* 0x000fe200078efcff */
[----:B------:R-:W-:Y:S01]  /*0d30*/  VIADD R12, R20, 0x3c ;  /* 0x0000003c140c7836 */ /* 0x000fe20000000000 */
[----:B------:R-:W-:Y:S01]  /*0d40*/  ISETP.GT.U32.AND P0, PT, R15, R14, PT ;  /* 0x0000000e0f00720c */ /* 0x000fe20003f04070 */
[----:B------:R-:W-:Y:S01]  /*0d50*/  IMAD.HI.U32 R11, R10, R13, RZ ;  /* 0x0000000d0a0b7227 */ /* 0x000fe200078e00ff */
[----:B------:R-:W-:Y:S02]  /*0d60*/  LOP3.LUT R114, R3, 0x4, RZ, 0xfc, !PT ;  /* 0x0000000403727812 */ /* 0x000fe400078efcff */
[----:B------:R-:W-:Y:S01]  /*0d70*/  ISETP.GE.AND P1, PT, R12, RZ, PT ;  /* 0x000000ff0c00720c */ /* 0x000fe20003f26270 */
[----:B------:R-:W-:Y:S01]  /*0d80*/  IMAD.MOV R11, RZ, RZ, -R11 ;  /* 0x000000ffff0b7224 */ /* 0x000fe200078e0a0b */
[----:B------:R-:W-:-:S03]  /*0d90*/  IABS R12, R12 ;  /* 0x0000000c000c7213 */ /* 0x000fc60000000000 */
[----:B------:R-:W-:Y:S02]  /*0da0*/  IMAD R11, R8, R11, R13 ;  /* 0x0000000b080b7224 */ /* 0x000fe400078e020d */
[----:B------:R-:W-:Y:S02]  /*0db0*/  IMAD.MOV.U32 R13, RZ, RZ, R12 ;  /* 0x000000ffff0d7224 */ /* 0x000fe400078e000c */
[----:B------:R-:W-:Y:S01]  /*0dc0*/  @!P0 IMAD.IADD R14, R14, 0x1, -R15 ;  /* 0x000000010e0e8824 */ /* 0x000fe200078e0a0f */
[----:B------:R-:W-:Y:S02]  /*0dd0*/  ISETP.GT.U32.AND P3, PT, R8, R11, PT ;  /* 0x0000000b0800720c */ /* 0x000fe40003f64070 */
[----:B------:R-:W-:Y:S01]  /*0de0*/  IABS R15, R7 ;  /* 0x00000007000f7213 */ /* 0x000fe20000000000 */
[----:B------:R-:W-:Y:S01]  /*0df0*/  IMAD.HI.U32 R7, R10, R13, RZ ;  /* 0x0000000d0a077227 */ /* 0x000fe200078e00ff */
[----:B------:R-:W-:-:S03]  /*0e00*/  ISETP.NE.AND P0, PT, R56, RZ, PT ;  /* 0x000000ff3800720c */ /* 0x000fc60003f05270 */
[----:B------:R-:W-:Y:S02]  /*0e10*/  IMAD.MOV R7, RZ, RZ, -R7 ;  /* 0x000000ffff077224 */ /* 0x000fe400078e0a07 */
[----:B------:R-:W-:-:S04]  /*0e20*/  IMAD.HI.U32 R12, R10, R15, RZ ;  /* 0x0000000f0a0c7227 */ /* 0x000fc800078e00ff */
[C---:B------:R-:W-:Y:S02]  /*0e30*/  IMAD R13, R8.reuse, R7, R13 ;  /* 0x00000007080d7224 */ /* 0x040fe400078e020d */
[----:B------:R-:W-:Y:S02]  /*0e40*/  IMAD.MOV.U32 R7, RZ, RZ, R14 ;  /* 0x000000ffff077224 */ /* 0x000fe400078e000e */
[----:B------:R-:W-:Y:S01]  /*0e50*/  IMAD.MOV R14, RZ, RZ, -R12 ;  /* 0x000000ffff0e7224 */ /* 0x000fe200078e0a0c */
[C---:B------:R-:W-:Y:S01]  /*0e60*/  ISETP.GT.U32.AND P5, PT, R8.reuse, R13, PT ;  /* 0x0000000d0800720c */ /* 0x040fe20003fa4070 */
[----:B------:R-:W-:Y:S02]  /*0e70*/  @!P3 IMAD.IADD R11, R11, 0x1, -R8 ;  /* 0x000000010b0bb824 */ /* 0x000fe400078e0a08 */
[C---:B------:R-:W-:Y:S02]  /*0e80*/  IMAD R15, R8.reuse, R14, R15 ;  /* 0x0000000e080f7224 */ /* 0x040fe400078e020f */
[----:B------:R-:W-:Y:S01]  /*0e90*/  @!P4 IMAD.MOV R7, RZ, RZ, -R7 ;  /* 0x000000ffff07c224 */ /* 0x000fe200078e0a07 */
[----:B------:R-:W-:Y:S01]  /*0ea0*/  ISETP.GT.U32.AND P4, PT, R8, R11, PT ;  /* 0x0000000b0800720c */ /* 0x000fe20003f84070 */
[----:B------:R-:W-:Y:S01]  /*0eb0*/  IMAD.HI.U32 R14, R10, R19, RZ ;  /* 0x000000130a0e7227 */ /* 0x000fe200078e00ff */
[----:B------:R-:W-:-:S02]  /*0ec0*/  ISETP.GT.U32.AND P3, PT, R8, R15, PT ;  /* 0x0000000f0800720c */ /* 0x000fc40003f64070 */
[----:B------:R-:W-:Y:S01]  /*0ed0*/  @!P0 LOP3.LUT R7, RZ, R56, RZ, 0x33, !PT ;  /* 0x00000038ff078212 */ /* 0x000fe200078e33ff */
[----:B------:R-:W-:Y:S01]  /*0ee0*/  IMAD.MOV R14, RZ, RZ, -R14 ;  /* 0x000000ffff0e7224 */ /* 0x000fe200078e0a0e */
[----:B------:R-:W-:Y:S01]  /*0ef0*/  ISETP.GE.AND P0, PT, R16, RZ, PT ;  /* 0x000000ff1000720c */ /* 0x000fe20003f06270 */
[----:B------:R-:W-:Y:S01]  /*0f00*/  IMAD.HI.U32 R12, R10, R17, RZ ;  /* 0x000000110a0c7227 */ /* 0x000fe200078e00ff */
[----:B------:R-:W-:-:S03]  /*0f10*/  LOP3.LUT R56, R3, 0x24, RZ, 0xfc, !PT ;  /* 0x0000002403387812 */ /* 0x000fc600078efcff */
[C---:B------:R-:W-:Y:S02]  /*0f20*/  IMAD R19, R8.reuse, R14, R19 ;  /* 0x0000000e08137224 */ /* 0x040fe400078e0213 */
[--C-:B------:R-:W-:Y:S02]  /*0f30*/  @!P4 IMAD.IADD R11, R11, 0x1, -R8.reuse ;  /* 0x000000010b0bc824 */ /* 0x100fe400078e0a08 */
[----:B------:R-:W-:Y:S02]  /*0f40*/  @!P3 IMAD.IADD R15, R15, 0x1, -R8 ;  /* 0x000000010f0fb824 */ /* 0x000fe400078e0a08 */
[----:B------:R-:W-:Y:S02]  /*0f50*/  IMAD.MOV R12, RZ, RZ, -R12 ;  /* 0x000000ffff0c7224 */ /* 0x000fe400078e0a0c */
[----:B------:R-:W-:Y:S01]  /*0f60*/  @!P6 IMAD.MOV R11, RZ, RZ, -R11 ;  /* 0x000000ffff0be224 */ /* 0x000fe200078e0a0b */
[C---:B------:R-:W-:Y:S01]  /*0f70*/  ISETP.GT.U32.AND P6, PT, R8.reuse, R19, PT ;  /* 0x000000130800720c */ /* 0x040fe20003fc4070 */
[C---:B------:R-:W-:Y:S01]  /*0f80*/  IMAD R17, R8.reuse, R12, R17 ;  /* 0x0000000c08117224 */ /* 0x040fe200078e0211 */
[----:B------:R-:W-:Y:S01]  /*0f90*/  ISETP.GT.U32.AND P3, PT, R8, R15, PT ;  /* 0x0000000f0800720c */ /* 0x000fe20003f64070 */
[----:B------:R-:W-:-:S02]  /*0fa0*/  VIADD R16, R20, 0x32 ;  /* 0x0000003214107836 */ /* 0x000fc40000000000 */
[----:B------:R-:W-:Y:S01]  /*0fb0*/  IMAD.HI.U32 R12, R10, R21, RZ ;  /* 0x000000150a0c7227 */ /* 0x000fe200078e00ff */
[C---:B------:R-:W-:Y:S02]  /*0fc0*/  ISETP.GT.U32.AND P4, PT, R8.reuse, R17, PT ;  /* 0x000000110800720c */ /* 0x040fe40003f84070 */
[----:B------:R-:W-:Y:S01]  /*0fd0*/  IABS R23, R16 ;  /* 0x0000001000177213 */ /* 0x000fe20000000000 */
[----:B------:R-:W-:Y:S02]  /*0fe0*/  IMAD.MOV R12, RZ, RZ, -R12 ;  /* 0x000000ffff0c7224 */ /* 0x000fe400078e0a0c */
[--C-:B------:R-:W-:Y:S02]  /*0ff0*/  @!P5 IMAD.IADD R13, R13, 0x1, -R8.reuse ;  /* 0x000000010d0dd824 */ /* 0x100fe400078e0a08 */
[C---:B------:R-:W-:Y:S02]  /*1000*/  IMAD R21, R8.reuse, R12, R21 ;  /* 0x0000000c08157224 */ /* 0x040fe400078e0215 */
[----:B------:R-:W-:Y:S01]  /*1010*/  @!P6 IMAD.IADD R19, R19, 0x1, -R8 ;  /* 0x000000011313e824 */ /* 0x000fe200078e0a08 */
[----:B------:R-:W-:Y:S01]  /*1020*/  ISETP.GT.U32.AND P5, PT, R8, R13, PT ;  /* 0x0000000d0800720c */ /* 0x000fe20003fa4070 */
[----:B------:R-:W-:-:S03]  /*1030*/  IMAD.HI.U32 R12, R10, R23, RZ ;  /* 0x000000170a0c7227 */ /* 0x000fc600078e00ff */
[C---:B------:R-:W-:Y:S01]  /*1040*/  ISETP.GT.U32.AND P6, PT, R8.reuse, R19, PT ;  /* 0x000000130800720c */ /* 0x040fe20003fc4070 */
[----:B------:R-:W-:Y:S01]  /*1050*/  @!P3 IMAD.IADD R15, R15, 0x1, -R8 ;  /* 0x000000010f0fb824 */ /* 0x000fe200078e0a08 */
[----:B------:R-:W-:Y:S01]  /*1060*/  ISETP.GT.U32.AND P3, PT, R8, R21, PT ;  /* 0x000000150800720c */ /* 0x000fe20003f64070 */
[----:B------:R-:W-:Y:S02]  /*1070*/  IMAD.MOV R14, RZ, RZ, -R12 ;  /* 0x000000ffff0e7224 */ /* 0x000fe400078e0a0c */
[----:B------:R-:W-:-:S04]  /*1080*/  IMAD.HI.U32 R12, R10, R25, RZ ;  /* 0x000000190a0c7227 */ /* 0x000fc800078e00ff */
[----:B------:R-:W-:Y:S02]  /*1090*/  IMAD.MOV R12, RZ, RZ, -R12 ;  /* 0x000000ffff0c7224 */ /* 0x000fe400078e0a0c */
[--C-:B------:R-:W-:Y:S02]  /*10a0*/  @!P4 IMAD.IADD R17, R17, 0x1, -R8.reuse ;  /* 0x000000011111c824 */ /* 0x100fe400078e0a08 */
[C---:B------:R-:W-:Y:S02]  /*10b0*/  IMAD R25, R8.reuse, R12, R25 ;  /* 0x0000000c08197224 */ /* 0x040fe400078e0219 */
[--C-:B------:R-:W-:Y:S01]  /*10c0*/  @!P3 IMAD.IADD R21, R21, 0x1, -R8.reuse ;  /* 0x000000011515b824 */ /* 0x100fe200078e0a08 */
[C---:B------:R-:W-:Y:S01]  /*10d0*/  ISETP.GT.U32.AND P4, PT, R8.reuse, R17, PT ;  /* 0x000000110800720c */ /* 0x040fe20003f84070 */
[----:B------:R-:W-:Y:S01]  /*10e0*/  @!P6 IMAD.IADD R19, R19, 0x1, -R8 ;  /* 0x000000011313e824 */ /* 0x000fe200078e0a08 */
[C---:B------:R-:W-:Y:S01]  /*10f0*/  ISETP.GT.U32.AND P6, PT, R8.reuse, R25, PT ;  /* 0x000000190800720c */ /* 0x040fe20003fc4070 */
[C---:B------:R-:W-:Y:S01]  /*1100*/  IMAD R23, R8.reuse, R14, R23 ;  /* 0x0000000e08177224 */ /* 0x040fe200078e0217 */
[----:B------:R-:W-:Y:S01]  /*1110*/  ISETP.GT.U32.AND P3, PT, R8, R21, PT ;  /* 0x000000150800720c */ /* 0x000fe20003f64070 */
[----:B------:R-:W-:-:S02]  /*1120*/  VIADD R14, R20, 0x2e ;  /* 0x0000002e140e7836 */ /* 0x000fc40000000000 */
[----:B------:R-:W-:Y:S01]  /*1130*/  @!P2 IMAD.MOV R15, RZ, RZ, -R15 ;  /* 0x000000ffff0fa224 */ /* 0x000fe200078e0a0f */
[----:B------:R-:W-:Y:S01]  /*1140*/  ISETP.GE.AND P2, PT, R16, RZ, PT ;  /* 0x000000ff1000720c */ /* 0x000fe20003f46270 */
[----:B------:R-:W-:Y:S01]  /*1150*/  VIADD R16, R20, 0x2c ;  /* 0x0000002c14107836 */ /* 0x000fe20000000000 */
[----:B------:R-:W-:Y:S01]  /*1160*/  IABS R27, R14 ;  /* 0x0000000e001b7213 */ /* 0x000fe20000000000 */
[--C-:B------:R-:W-:Y:S01]  /*1170*/  @!P5 IMAD.IADD R13, R13, 0x1, -R8.reuse ;  /* 0x000000010d0dd824 */ /* 0x100fe200078e0a08 */
[----:B------:R-:W-:Y:S01]  /*1180*/  ISETP.GE.AND P5, PT, R18, RZ, PT ;  /* 0x000000ff1200720c */ /* 0x000fe20003fa6270 */
[--C-:B------:R-:W-:Y:S01]  /*1190*/  @!P4 IMAD.IADD R17, R17, 0x1, -R8.reuse ;  /* 0x000000011111c824 */ /* 0x100fe200078e0a08 */
[----:B------:R-:W-:Y:S01]  /*11a0*/  IABS R29, R16 ;  /* 0x00000010001d7213 */ /* 0x000fe20000000000 */
[----:B------:R-:W-:Y:S01]  /*11b0*/  @!P6 IMAD.IADD R25, R25, 0x1, -R8 ;  /* 0x000000011919e824 */ /* 0x000fe200078e0a08 */
[----:B------:R-:W-:Y:S01]  /*11c0*/  ISETP.GT.U32.AND P4, PT, R8, R23, PT ;  /* 0x000000170800720c */ /* 0x000fe20003f84070 */
[----:B------:R-:W-:-:S03]  /*11d0*/  IMAD.HI.U32 R12, R10, R27, RZ ;  /* 0x0000001b0a0c7227 */ /* 0x000fc600078e00ff */
[----:B------:R-:W-:Y:S01]  /*11e0*/  ISETP.GT.U32.AND P6, PT, R8, R25, PT ;  /* 0x000000190800720c */ /* 0x000fe20003fc4070 */
[----:B------:R-:W-:Y:S01]  /*11f0*/  @!P3 IMAD.IADD R21, R21, 0x1, -R8 ;  /* 0x000000011515b824 */ /* 0x000fe200078e0a08 */
[----:B------:R-:W-:Y:S01]  /*1200*/  ISETP.GE.AND P3, PT, R14, RZ, PT ;  /* 0x000000ff0e00720c */ /* 0x000fe20003f66270 */
[----:B------:R-:W-:Y:S02]  /*1210*/  IMAD.MOV R14, RZ, RZ, -R12 ;  /* 0x000000ffff0e7224 */ /* 0x000fe400078e0a0c */
[----:B------:R-:W-:-:S04]  /*1220*/  IMAD.HI.U32 R12, R10, R29, RZ ;  /* 0x0000001d0a0c7227 */ /* 0x000fc800078e00ff */
[----:B------:R-:W-:Y:S02]  /*1230*/  IMAD.MOV R12, RZ, RZ, -R12 ;  /* 0x000000ffff0c7224 */ /* 0x000fe400078e0a0c */
[----:B------:R-:W-:Y:S02]  /*1240*/  VIADD R18, R20, 0x2a ;  /* 0x0000002a14127836 */ /* 0x000fe40000000000 */
[C---:B------:R-:W-:Y:S02]  /*1250*/  IMAD R29, R8.reuse, R12, R29 ;  /* 0x0000000c081d7224 */ /* 0x040fe400078e021d */
[--C-:B------:R-:W-:Y:S01]  /*1260*/  @!P6 IMAD.IADD R25, R25, 0x1, -R8.reuse ;  /* 0x000000011919e824 */ /* 0x100fe200078e0a08 */
[----:B------:R-:W-:Y:S01]  /*1270*/  IABS R31, R18 ;  /* 0x00000012001f7213 */ /* 0x000fe20000000000 */
[----:B------:R-:W-:Y:S01]  /*1280*/  @!P4 IMAD.IADD R23, R23, 0x1, -R8 ;  /* 0x000000011717c824 */ /* 0x000fe200078e0a08 */
[----:B------:R-:W-:Y:S01]  /*1290*/  ISETP.GT.U32.AND P6, PT, R8, R29, PT ;  /* 0x0000001d0800720c */ /* 0x000fe20003fc4070 */
[----:B------:R-:W-:Y:S01]  /*12a0*/  @!P0 IMAD.MOV R17, RZ, RZ, -R17 ;  /* 0x000000ffff118224 */ /* 0x000fe200078e0a11 */
[----:B------:R-:W-:Y:S01]  /*12b0*/  ISETP.GE.AND P4, PT, R24, RZ, PT ;  /* 0x000000ff1800720c */ /* 0x000fe20003f86270 */
[----:B------:R-:W-:Y:S01]  /*12c0*/  VIADD R24, R20, 0x26 ;  /* 0x0000002614187836 */ /* 0x000fe20000000000 */
[----:B------:R-:W-:Y:S01]  /*12d0*/  ISETP.GT.U32.AND P0, PT, R8, R23, PT ;  /* 0x000000170800720c */ /* 0x000fe20003f04070 */
[----:B------:R-:W-:-:S03]  /*12e0*/  IMAD.HI.U32 R12, R10, R31, RZ ;  /* 0x0000001f0a0c7227 */ /* 0x000fc600078e00ff */
[----:B------:R-:W-:Y:S01]  /*12f0*/  IABS R35, R24 ;  /* 0x0000001800237213 */ /* 0x000fe20000000000 */
[----:B------:R-:W-:Y:S01]  /*1300*/  @!P1 IMAD.MOV R13, RZ, RZ, -R13 ;  /* 0x000000ffff0d9224 */ /* 0x000fe200078e0a0d */
[----:B------:R-:W-:Y:S01]  /*1310*/  ISETP.GE.AND P1, PT, R22, RZ, PT ;  /* 0x000000ff1600720c */ /* 0x000fe20003f26270 */
[----:B------:R-:W-:Y:S02]  /*1320*/  IMAD.MOV R12, RZ, RZ, -R12 ;  /* 0x000000ffff0c7224 */ /* 0x000fe400078e0a0c */
[--C-:B------:R-:W-:Y:S02]  /*1330*/  @!P6 IMAD.IADD R29, R29, 0x1, -R8.reuse ;  /* 0x000000011d1de824 */ /* 0x100fe400078e0a08 */
[----:B------:R-:W-:Y:S02]  /*1340*/  VIADD R22, R20, 0x28 ;  /* 0x0000002814167836 */ /* 0x000fe40000000000 */
[C---:B------:R-:W-:Y:S01]  /*1350*/  IMAD R27, R8.reuse, R14, R27 ;  /* 0x0000000e081b7224 */ /* 0x040fe200078e021b */
[C---:B------:R-:W-:Y:S01]  /*1360*/  ISETP.GT.U32.AND P6, PT, R8.reuse, R29, PT ;  /* 0x0000001d0800720c */ /* 0x040fe20003fc4070 */
[C---:B------:R-:W-:Y:S01]  /*1370*/  IMAD R31, R8.reuse, R12, R31 ;  /* 0x0000000c081f7224 */ /* 0x040fe200078e021f */
[----:B------:R-:W-:Y:S01]  /*1380*/  IABS R33, R22 ;  /* 0x0000001600217213 */ /* 0x000fe20000000000 */
[----:B------:R-:W-:Y:S01]  /*1390*/  @!P0 IMAD.IADD R23, R23, 0x1, -R8 ;  /* 0x0000000117178824 */ /* 0x000fe200078e0a08 */
[----:B------:R-:W-:Y:S01]  /*13a0*/  ISETP.GT.U32.AND P0, PT, R8, R27, PT ;  /* 0x0000001b0800720c */ /* 0x000fe20003f04070 */
[----:B------:R-:W-:-:S04]  /*13b0*/  IMAD.HI.U32 R12, R10, R35, RZ ;  /* 0x000000230a0c7227 */ /* 0x000fc800078e00ff */
[----:B------:R-:W-:Y:S02]  /*13c0*/  IMAD.MOV R12, RZ, RZ, -R12 ;  /* 0x000000ffff0c7224 */ /* 0x000fe400078e0a0c */
[----:B------:R-:W-:-:S04]  /*13d0*/  IMAD.HI.U32 R14, R10, R33, RZ ;  /* 0x000000210a0e7227 */ /* 0x000fc800078e00ff */
[C---:B------:R-:W-:Y:S02]  /*13e0*/  IMAD R35, R8.reuse, R12, R35 ;  /* 0x0000000c08237224 */ /* 0x040fe400078e0223 */
[----:B------:R-:W-:Y:S02]  /*13f0*/  IMAD.MOV R14, RZ, RZ, -R14 ;  /* 0x000000ffff0e7224 */ /* 0x000fe400078e0a0e */
[--C-:B------:R-:W-:Y:S01]  /*1400*/  @!P6 IMAD.IADD R29, R29, 0x1, -R8.reuse ;  /* 0x000000011d1de824 */ /* 0x100fe200078e0a08 */
[----:B------:R-:W-:Y:S01]  /*1410*/  ISETP.GT.U32.AND P6, PT, R8, R35, PT ;  /* 0x000000230800720c */ /* 0x000fe20003fc4070 */
[----:B------:R-:W-:Y:S01]  /*1420*/  @!P0 IMAD.IADD R27, R27, 0x1, -R8 ;  /* 0x000000011b1b8824 */ /* 0x000fe200078e0a08 */
[----:B------:R-:W-:Y:S01]  /*1430*/  ISETP.GE.AND P0, PT, R16, RZ, PT ;  /* 0x000000ff1000720c */ /* 0x000fe20003f06270 */
[C---:B------:R-:W-:Y:S02]  /*1440*/  IMAD R33, R8.reuse, R14, R33 ;  /* 0x0000000e08217224 */ /* 0x040fe400078e0221 */
[----:B------:R-:W-:Y:S01]  /*1450*/  @!P5 IMAD.MOV R19, RZ, RZ, -R19 ;  /* 0x000000ffff13d224 */ /* 0x000fe200078e0a13 */
[C---:B------:R-:W-:Y:S01]  /*1460*/  ISETP.GT.U32.AND P5, PT, R8.reuse, R27, PT ;  /* 0x0000001b0800720c */ /* 0x040fe20003fa4070 */
[----:B------:R-:W-:Y:S01]  /*1470*/  @!P4 IMAD.MOV R25, RZ, RZ, -R25 ;  /* 0x000000ffff19c224 */ /* 0x000fe200078e0a19 */
[----:B------:R-:W-:Y:S01]  /*1480*/  ISETP.GT.U32.AND P4, PT, R8, R33, PT ;  /* 0x000000210800720c */ /* 0x000fe20003f84070 */
[----:B------:R-:W-:-:S02]  /*1490*/  VIADD R14, R20, 0x22 ;  /* 0x00000022140e7836 */ /* 0x000fc40000000000 */
[----:B------:R-:W-:-:S03]  /*14a0*/  IMAD.HI.U32 R12, R10, R37, RZ ;  /* 0x000000250a0c7227 */ /* 0x000fc600078e00ff */
[----:B------:R-:W-:Y:S01]  /*14b0*/  IABS R39, R14 ;  /* 0x0000000e00277213 */ /* 0x000fe20000000000 */
[----:B------:R-:W-:Y:S01]  /*14c0*/  @!P1 IMAD.MOV R21, RZ, RZ, -R21 ;  /* 0x000000ffff159224 */ /* 0x000fe200078e0a15 */
[C---:B------:R-:W-:Y:S01]  /*14d0*/  ISETP.GT.U32.AND P1, PT, R8.reuse, R31, PT ;  /* 0x0000001f0800720c */ /* 0x040fe20003f24070 */
[----:B------:R-:W-:Y:S02]  /*14e0*/  @!P6 IMAD.IADD R35, R35, 0x1, -R8 ;  /* 0x000000012323e824 */ /* 0x000fe400078e0a08 */
[----:B------:R-:W-:Y:S02]  /*14f0*/  IMAD.MOV R12, RZ, RZ, -R12 ;  /* 0x000000ffff0c7224 */ /* 0x000fe400078e0a0c */
[----:B------:R-:W-:Y:S01]  /*1500*/  @!P5 IMAD.IADD R27, R27, 0x1, -R8 ;  /* 0x000000011b1bd824 */ /* 0x000fe200078e0a08 */
[C---:B------:R-:W-:Y:S01]  /*1510*/  ISETP.GT.U32.AND P6, PT, R8.reuse, R35, PT ;  /* 0x000000230800720c */ /* 0x040fe20003fc4070 */
[----:B------:R-:W-:Y:S01]  /*1520*/  IMAD R37, R8, R12, R37 ;  /* 0x0000000c08257224 */ /* 0x000fe200078e0225 */
[----:B------:R-:W-:Y:S01]  /*1530*/  ISETP.GE.AND P5, PT, R22, RZ, PT ;  /* 0x000000ff1600720c */ /* 0x000fe20003fa6270 */
[----:B------:R-:W-:-:S02]  /*1540*/  VIADD R16, R20, 0x20 ;  /* 0x0000002014107836 */ /* 0x000fc40000000000 */
[----:B------:R-:W-:Y:S02]  /*1550*/  @!P4 IMAD.IADD R33, R33, 0x1, -R8 ;  /* 0x000000012121c824 */ /* 0x000fe400078e0a08 */
[----:B------:R-:W-:Y:S01]  /*1560*/  IMAD.HI.U32 R12, R10, R39, RZ ;  /* 0x000000270a0c7227 */ /* 0x000fe200078e00ff */
[----:B------:R-:W-:-:S03]  /*1570*/  IABS R41, R16 ;  /* 0x0000001000297213 */ /* 0x000fc60000000000 */
[----:B------:R-:W-:Y:S01]  /*1580*/  @!P3 IMAD.MOV R27, RZ, RZ, -R27 ;  /* 0x000000ffff1bb224 */ /* 0x000fe200078e0a1b */
[----:B------:R-:W-:Y:S01]  /*1590*/  ISETP.GT.U32.AND P3, PT, R8, R33, PT ;  /* 0x000000210800720c */ /* 0x000fe20003f64070 */
[----:B------:R-:W-:Y:S02]  /*15a0*/  IMAD.MOV R12, RZ, RZ, -R12 ;  /* 0x000000ffff0c7224 */ /* 0x000fe400078e0a0c */
[----:B------:R-:W-:Y:S01]  /*15b0*/  @!P1 IMAD.IADD R31, R31, 0x1, -R8 ;  /* 0x000000011f1f9824 */ /* 0x000fe200078e0a08 */
[----:B------:R-:W-:Y:S01]  /*15c0*/  ISETP.GE.AND P1, PT, R24, RZ, PT ;  /* 0x000000ff1800720c */ /* 0x000fe20003f26270 */
[----:B------:R-:W-:Y:S02]  /*15d0*/  IMAD R39, R8, R12, R39 ;  /* 0x0000000c08277224 */ /* 0x000fe400078e0227 */
[----:B------:R-:W-:Y:S01]  /*15e0*/  IMAD.HI.U32 R12, R10, R41, RZ ;  /* 0x000000290a0c7227 */ /* 0x000fe200078e00ff */
[----:B------:R-:W-:-:S03]  /*15f0*/  ISETP.GT.U32.AND P4, PT, R8, R31, PT ;  /* 0x0000001f0800720c */ /* 0x000fc60003f84070 */
[----:B------:R-:W-:Y:S01]  /*1600*/  @!P0 IMAD.MOV R29, RZ, RZ, -R29 ;  /* 0x000000ffff1d8224 */ /* 0x000fe200078e0a1d */
[C---:B------:R-:W-:Y:S01]  /*1610*/  ISETP.GT.U32.AND P0, PT, R8.reuse, R37, PT ;  /* 0x000000250800720c */ /* 0x040fe20003f04070 */
[----:B------:R-:W-:Y:S01]  /*1620*/  @!P6 IMAD.IADD R35, R35, 0x1, -R8 ;  /* 0x000000012323e824 */ /* 0x000fe200078e0a08 */
[----:B------:R-:W-:Y:S01]  /*1630*/  ISETP.GT.U32.AND P6, PT, R8, R39, PT ;  /* 0x000000270800720c */ /* 0x000fe20003fc4070 */
[----:B------:R-:W-:Y:S02]  /*1640*/  IMAD.MOV R12, RZ, RZ, -R12 ;  /* 0x000000ffff0c7224 */ /* 0x000fe400078e0a0c */
[----:B------:R-:W-:Y:S01]  /*1650*/  @!P2 IMAD.MOV R23, RZ, RZ, -R23 ;  /* 0x000000ffff17a224 */ /* 0x000fe200078e0a17 */
[----:B------:R-:W-:Y:S01]  /*1660*/  ISETP.GE.AND P2, PT, R18, RZ, PT ;  /* 0x000000ff1200720c */ /* 0x000fe20003f46270 */
[----:B------:R-:W-:Y:S01]  /*1670*/  @!P3 IMAD.IADD R33, R33, 0x1, -R8 ;  /* 0x000000012121b824 */ /* 0x000fe200078e0a08 */
[----:B------:R-:W-:Y:S01]  /*1680*/  ISETP.GE.AND P3, PT, R14, RZ, PT ;  /* 0x000000ff0e00720c */ /* 0x000fe20003f66270 */
[----:B------:R-:W-:-:S02]  /*1690*/  IMAD R41, R8, R12, R41 ;  /* 0x0000000c08297224 */ /* 0x000fc400078e0229 */
[----:B------:R-:W-:Y:S02]  /*16a0*/  VIADD R18, R20, 0x1e ;  /* 0x0000001e14127836 */ /* 0x000fe40000000000 */
[----:B------:R-:W-:Y:S01]  /*16b0*/  @!P5 IMAD.MOV R33, RZ, RZ, -R33 ;  /* 0x000000ffff21d224 */ /* 0x000fe200078e0a21 */
[----:B------:R-:W-:Y:S01]  /*16c0*/  ISETP.GT.U32.AND P5, PT, R8, R41, PT ;  /* 0x000000290800720c */ /* 0x000fe20003fa4070 */
[--C-:B------:R-:W-:Y:S01]  /*16d0*/  @!P0 IMAD.IADD R37, R37, 0x1, -R8.reuse ;  /* 0x0000000125258824 */ /* 0x100fe200078e0a08 */
[----:B------:R-:W-:Y:S01]  /*16e0*/  IABS R43, R18 ;  /* 0x00000012002b7213 */ /* 0x000fe20000000000 */
[--C-:B------:R-:W-:Y:S01]  /*16f0*/  @!P4 IMAD.IADD R31, R31, 0x1, -R8.reuse ;  /* 0x000000011f1fc824 */ /* 0x100fe200078e0a08 */
[----:B------:R-:W-:Y:S01]  /*1700*/  ISETP.GE.AND P4, PT, R26, RZ, PT ;  /* 0x000000ff1a00720c */ /* 0x000fe20003f86270 */
[----:B------:R-:W-:Y:S01]  /*1710*/  @!P6 IMAD.IADD R39, R39, 0x1, -R8 ;  /* 0x000000012727e824 */ /* 0x000fe200078e0a08 */
[----:B------:R-:W-:Y:S01]  /*1720*/  ISETP.GT.U32.AND P6, PT, R8, R37, PT ;  /* 0x000000250800720c */ /* 0x000fe20003fc4070 */
[----:B------:R-:W-:Y:S01]  /*1730*/  @!P2 IMAD.MOV R31, RZ, RZ, -R31 ;  /* 0x000000ffff1fa224 */ /* 0x000fe200078e0a1f */
[----:B------:R-:W-:Y:S01]  /*1740*/  ISETP.GE.AND P0, PT, R16, RZ, PT ;  /* 0x000000ff1000720c */ /* 0x000fe20003f06270 */
[----:B------:R-:W-:Y:S01]  /*1750*/  IMAD.HI.U32 R14, R10, R43, RZ ;  /* 0x0000002b0a0e7227 */ /* 0x000fe200078e00ff */
[----:B------:R-:W-:-:S03]  /*1760*/  ISETP.GT.U32.AND P2, PT, R8, R39, PT ;  /* 0x000000270800720c */ /* 0x000fc60003f44070 */
[----:B------:R-:W-:Y:S02]  /*1770*/  VIADD R22, R20, 0x1c ;  /* 0x0000001c14167836 */ /* 0x000fe40000000000 */
[----:B------:R-:W-:Y:S02]  /*1780*/  IMAD.MOV R14, RZ, RZ, -R14 ;  /* 0x000000ffff0e7224 */ /* 0x000fe400078e0a0e */
[--C-:B------:R-:W-:Y:S01]  /*1790*/  @!P5 IMAD.IADD R41, R41, 0x1, -R8.reuse ;  /* 0x000000012929d824 */ /* 0x100fe200078e0a08 */
[----:B------:R-:W-:Y:S01]  /*17a0*/  IABS R45, R22 ;  /* 0x00000016002d7213 */ /* 0x000fe20000000000 */
[C---:B------:R-:W-:Y:S02]  /*17b0*/  IMAD R43, R8.reuse, R14, R43 ;  /* 0x0000000e082b7224 */ /* 0x040fe400078e022b */
[----:B------:R-:W-:Y:S01]  /*17c0*/  @!P6 IMAD.IADD R37, R37, 0x1, -R8 ;  /* 0x000000012525e824 */ /* 0x000fe200078e0a08 */
[----:B------:R-:W-:Y:S01]  /*17d0*/  ISETP.GT.U32.AND P5, PT, R8, R41, PT ;  /* 0x000000290800720c */ /* 0x000fe20003fa4070 */
[----:B------:R-:W-:Y:S01]  /*17e0*/  IMAD.HI.U32 R12, R10, R45, RZ ;  /* 0x0000002d0a0c7227 */ /* 0x000fe200078e00ff */
[----:B------:R-:W-:-:S03]  /*17f0*/  ISETP.GT.U32.AND P6, PT, R8, R43, PT ;  /* 0x0000002b0800720c */ /* 0x000fc60003fc4070 */
[----:B------:R-:W-:Y:S01]  /*1800*/  @!P2 IMAD.IADD R39, R39, 0x1, -R8 ;  /* 0x000000012727a824 */ /* 0x000fe200078e0a08 */
[----:B------:R-:W-:Y:S01]  /*1810*/  ISETP.GE.AND P2, PT, R22, RZ, PT ;  /* 0x000000ff1600720c */ /* 0x000fe20003f46270 */
[----:B------:R-:W-:Y:S02]  /*1820*/  IMAD.MOV R12, RZ, RZ, -R12 ;  /* 0x000000ffff0c7224 */ /* 0x000fe400078e0a0c */
[----:B------:R-:W-:Y:S02]  /*1830*/  VIADD R22, R20, 0x18 ;  /* 0x0000001814167836 */ /* 0x000fe40000000000 */
[----:B------:R-:W-:Y:S02]  /*1840*/  IMAD R45, R8, R12, R45 ;  /* 0x0000000c082d7224 */ /* 0x000fe400078e022d */
[----:B------:R-:W-:Y:S01]  /*1850*/  VIADD R24, R20, 0x1a ;  /* 0x0000001a14187836 */ /* 0x000fe20000000000 */
[----:B------:R-:W-:Y:S01]  /*1860*/  IABS R49, R22 ;  /* 0x0000001600317213 */ /* 0x000fe20000000000 */
[--C-:B------:R-:W-:Y:S01]  /*1870*/  @!P5 IMAD.IADD R41, R41, 0x1, -R8.reuse ;  /* 0x000000012929d824 */ /* 0x100fe200078e0a08 */
[----:B------:R-:W-:Y:S01]  /*1880*/  ISETP.GT.U32.AND P5, PT, R8, R45, PT ;  /* 0x0000002d0800720c */ /* 0x000fe20003fa4070 */
[----:B------:R-:W-:Y:S01]  /*1890*/  @!P6 IMAD.IADD R43, R43, 0x1, -R8 ;  /* 0x000000012b2be824 */ /* 0x000fe200078e0a08 */
[----:B------:R-:W-:Y:S01]  /*18a0*/  IABS R47, R24 ;  /* 0x00000018002f7213 */ /* 0x000fe20000000000 */
[----:B------:R-:W-:-:S03]  /*18b0*/  IMAD.HI.U32 R12, R10, R49, RZ ;  /* 0x000000310a0c7227 */ /* 0x000fc600078e00ff */
[----:B------:R-:W-:Y:S01]  /*18c0*/  ISETP.GT.U32.AND P6, PT, R8, R43, PT ;  /* 0x0000002b0800720c */ /* 0x000fe20003fc4070 */
[----:B------:R-:W-:Y:S01]  /*18d0*/  @!P1 IMAD.MOV R35, RZ, RZ, -R35 ;  /* 0x000000ffff239224 */ /* 0x000fe200078e0a23 */
[----:B------:R-:W-:Y:S01]  /*18e0*/  ISETP.GE.AND P1, PT, R18, RZ, PT ;  /* 0x000000ff1200720c */ /* 0x000fe20003f26270 */
[----:B------:R-:W-:Y:S02]  /*18f0*/  IMAD.MOV R18, RZ, RZ, -R12 ;  /* 0x000000ffff127224 */ /* 0x000fe400078e0a0c */
[----:B------:R-:W-:-:S04]  /*1900*/  IMAD.HI.U32 R14, R10, R47, RZ ;  /* 0x0000002f0a0e7227 */ /* 0x000fc800078e00ff */
[----:B------:R-:W-:Y:S02]  /*1910*/  IMAD R49, R8, R18, R49 ;  /* 0x0000001208317224 */ /* 0x000fe400078e0231 */
[----:B------:R-:W-:Y:S02]  /*1920*/  IMAD.MOV R14, RZ, RZ, -R14 ;  /* 0x000000ffff0e7224 */ /* 0x000fe400078e0a0e */
[----:B------:R-:W-:Y:S02]  /*1930*/  VIADD R26, R20, 0x16 ;  /* 0x00000016141a7836 */ /* 0x000fe40000000000 */
[----:B------:R-:W-:Y:S01]  /*1940*/  @!P5 IMAD.IADD R45, R45, 0x1, -R8 ;  /* 0x000000012d2dd824 */ /* 0x000fe200078e0a08 */
[----:B------:R-:W-:Y:S01]  /*1950*/  ISETP.GT.U32.AND P5, PT, R8, R49, PT ;  /* 0x000000310800720c */ /* 0x000fe20003fa4070 */
[----:B------:R-:W-:Y:S01]  /*1960*/  IMAD.HI.U32 R16, R10, R53, RZ ;  /* 0x000000350a107227 */ /* 0x000fe200078e00ff */
[----:B------:R-:W-:-:S03]  /*1970*/  IABS R51, R26 ;  /* 0x0000001a00337213 */ /* 0x000fc60000000000 */
[C---:B------:R-:W-:Y:S02]  /*1980*/  IMAD R47, R8.reuse, R14, R47 ;  /* 0x0000000e082f7224 */ /* 0x040fe400078e022f */
[----:B------:R-:W-:Y:S02]  /*1990*/  IMAD.MOV R16, RZ, RZ, -R16 ;  /* 0x000000ffff107224 */ /* 0x000fe400078e0a10 */
[----:B------:R-:W-:Y:S01]  /*19a0*/  @!P6 IMAD.IADD R43, R43, 0x1, -R8 ;  /* 0x000000012b2be824 */ /* 0x000fe200078e0a08 */
[----:B------:R-:W-:Y:S01]  /*19b0*/  ISETP.GT.U32.AND P6, PT, R8, R47, PT ;  /* 0x0000002f0800720c */ /* 0x000fe20003fc4070 */
[----:B------:R-:W-:-:S04]  /*19c0*/  IMAD.HI.U32 R14, R10, R51, RZ ;  /* 0x000000330a0e7227 */ /* 0x000fc800078e00ff */
[C---:B------:R-:W-:Y:S02]  /*19d0*/  IMAD R53, R8.reuse, R16, R53 ;  /* 0x0000001008357224 */ /* 0x040fe400078e0235 */
[----:B------:R-:W-:Y:S02]  /*19e0*/  IMAD.MOV R14, RZ, RZ, -R14 ;  /* 0x000000ffff0e7224 */ /* 0x000fe400078e0a0e */
[----:B------:R-:W-:Y:S01]  /*19f0*/  @!P5 IMAD.IADD R49, R49, 0x1, -R8 ;  /* 0x000000013131d824 */ /* 0x000fe200078e0a08 */
[C---:B------:R-:W-:Y:S01]  /*1a00*/  ISETP.GT.U32.AND P5, PT, R8.reuse, R53, PT ;  /* 0x000000350800720c */ /* 0x040fe20003fa4070 */
[----:B------:R-:W-:Y:S02]  /*1a10*/  IMAD R51, R8, R14, R51 ;  /* 0x0000000e08337224 */ /* 0x000fe400078e0233 */
[----:B------:R-:W-:-:S04]  /*1a20*/  IMAD.HI.U32 R12, R10, R55, RZ ;  /* 0x000000370a0c7227 */ /* 0x000fc800078e00ff */
[----:B------:R-:W-:Y:S01]  /*1a30*/  @!P6 IMAD.IADD R47, R47, 0x1, -R8 ;  /* 0x000000012f2fe824 */ /* 0x000fe200078e0a08 */
[----:B------:R-:W-:Y:S01]  /*1a40*/  ISETP.GT.U32.AND P6, PT, R8, R51, PT ;  /* 0x000000330800720c */ /* 0x000fe20003fc4070 */
[----:B------:R-:W-:Y:S02]  /*1a50*/  IMAD.MOV R14, RZ, RZ, -R12 ;  /* 0x000000ffff0e7224 */ /* 0x000fe400078e0a0c */
[----:B------:R-:W-:-:S04]  /*1a60*/  IMAD.HI.U32 R12, R10, R59, RZ ;  /* 0x0000003b0a0c7227 */ /* 0x000fc800078e00ff */
[----:B------:R-:W-:Y:S01]  /*1a70*/  @!P4 IMAD.MOV R37, RZ, RZ, -R37 ;  /* 0x000000ffff25c224 */ /* 0x000fe200078e0a25 */
[C---:B------:R-:W-:Y:S01]  /*1a80*/  ISETP.GT.U32.AND P4, PT, R8.reuse, R45, PT ;  /* 0x0000002d0800720c */ /* 0x040fe20003f84070 */
[----:B------:R-:W-:Y:S01]  /*1a90*/  @!P3 IMAD.MOV R39, RZ, RZ, -R39 ;  /* 0x000000ffff27b224 */ /* 0x000fe200078e0a27 */
[C---:B------:R-:W-:Y:S01]  /*1aa0*/  ISETP.GT.U32.AND P3, PT, R8.reuse, R47, PT ;  /* 0x0000002f0800720c */ /* 0x040fe20003f64070 */
[----:B------:R-:W-:Y:S02]  /*1ab0*/  @!P5 IMAD.IADD R53, R53, 0x1, -R8 ;  /* 0x000000013535d824 */ /* 0x000fe400078e0a08 */
[----:B------:R-:W-:Y:S02]  /*1ac0*/  IMAD.MOV R12, RZ, RZ, -R12 ;  /* 0x000000ffff0c7224 */ /* 0x000fe400078e0a0c */
[C---:B------:R-:W-:Y:S01]  /*1ad0*/  IMAD R55, R8.reuse, R14, R55 ;  /* 0x0000000e08377224 */ /* 0x040fe200078e0237 */
[C---:B------:R-:W-:Y:S01]  /*1ae0*/  ISETP.GT.U32.AND P5, PT, R8.reuse, R53, PT ;  /* 0x000000350800720c */ /* 0x040fe20003fa4070 */
[----:B------:R-:W-:-:S02]  /*1af0*/  IMAD R59, R8, R12, R59 ;  /* 0x0000000c083b7224 */ /* 0x000fc400078e023b */
[----:B------:R-:W-:-:S04]  /*1b00*/  IMAD.HI.U32 R12, R10, R61, RZ ;  /* 0x0000003d0a0c7227 */ /* 0x000fc800078e00ff */
[----:B------:R-:W-:Y:S01]  /*1b10*/  @!P6 IMAD.IADD R51, R51, 0x1, -R8 ;  /* 0x000000013333e824 */ /* 0x000fe200078e0a08 */
[C---:B------:R-:W-:Y:S01]  /*1b20*/  ISETP.GT.U32.AND P6, PT, R8.reuse, R49, PT ;  /* 0x000000310800720c */ /* 0x040fe20003fc4070 */
[----:B------:R-:W-:Y:S02]  /*1b30*/  IMAD.MOV R16, RZ, RZ, -R12 ;  /* 0x000000ffff107224 */ /* 0x000fe400078e0a0c */
[----:B------:R-:W-:Y:S01]  /*1b40*/  @!P0 IMAD.MOV R41, RZ, RZ, -R41 ;  /* 0x000000ffff298224 */ /* 0x000fe200078e0a29 */
[C---:B------:R-:W-:Y:S01]  /*1b50*/  ISETP.GT.U32.AND P0, PT, R8.reuse, R51, PT ;  /* 0x000000330800720c */ /* 0x040fe20003f04070 */
[--C-:B------:R-:W-:Y:S01]  /*1b60*/  @!P4 IMAD.IADD R45, R45, 0x1, -R8.reuse ;  /* 0x000000012d2dc824 */ /* 0x100fe200078e0a08 */
[C---:B------:R-:W-:Y:S01]  /*1b70*/  ISETP.GT.U32.AND P4, PT, R8.reuse, R55, PT ;  /* 0x000000370800720c */ /* 0x040fe20003f84070 */
[----:B------:R-:W-:Y:S01]  /*1b80*/  @!P3 IMAD.IADD R47, R47, 0x1, -R8 ;  /* 0x000000012f2fb824 */ /* 0x000fe200078e0a08 */
[C---:B------:R-:W-:Y:S01]  /*1b90*/  ISETP.GT.U32.AND P3, PT, R8.reuse, R59, PT ;  /* 0x0000003b0800720c */ /* 0x040fe20003f64070 */
[----:B------:R-:W-:-:S02]  /*1ba0*/  IMAD R61, R8, R16, R61 ;  /* 0x00000010083d7224 */ /* 0x000fc400078e023d */
[----:B------:R-:W-:Y:S02]  /*1bb0*/  @!P5 IMAD.IADD R53, R53, 0x1, -R8 ;  /* 0x000000013535d824 */ /* 0x000fe400078e0a08 */
[----:B------:R-:W-:Y:S01]  /*1bc0*/  IMAD.HI.U32 R12, R10, R63, RZ ;  /* 0x0000003f0a0c7227 */ /* 0x000fe200078e00ff */
[----:B------:R-:W-:-:S03]  /*1bd0*/  ISETP.GT.U32.AND P5, PT, R8, R61, PT ;  /* 0x0000003d0800720c */ /* 0x000fc60003fa4070 */
[----:B------:R-:W-:Y:S02]  /*1be0*/  IMAD.MOV R12, RZ, RZ, -R12 ;  /* 0x000000ffff0c7224 */ /* 0x000fe400078e0a0c */
[--C-:B------:R-:W-:Y:S01]  /*1bf0*/  @!P6 IMAD.IADD R49, R49, 0x1, -R8.reuse ;  /* 0x000000013131e824 */ /* 0x100fe200078e0a08 */
[----:B------:R-:W-:Y:S01]  /*1c00*/  ISETP.GE.AND P6, PT, R24, RZ, PT ;  /* 0x000000ff1800720c */ /* 0x000fe20003fc6270 */
[--C-:B------:R-:W-:Y:S01]  /*1c10*/  @!P0 IMAD.IADD R51, R51, 0x1, -R8.reuse ;  /* 0x0000000133338824 */ /* 0x100fe200078e0a08 */
[----:B------:R-:W-:Y:S01]  /*1c20*/  ISETP.GE.AND P0, PT, R22, RZ, PT ;  /* 0x000000ff1600720c */ /* 0x000fe20003f06270 */
[--C-:B------:R-:W-:Y:S01]  /*1c30*/  @!P4 IMAD.IADD R55, R55, 0x1, -R8.reuse ;  /* 0x000000013737c824 */ /* 0x100fe200078e0a08 */
[----:B------:R-:W-:Y:S01]  /*1c40*/  ISETP.GE.AND P4, PT, R26, RZ, PT ;  /* 0x000000ff1a00720c */ /* 0x000fe20003f86270 */
[----:B------:R-:W-:Y:S01]  /*1c50*/  @!P3 IMAD.IADD R59, R59, 0x1, -R8 ;  /* 0x000000013b3bb824 */ /* 0x000fe200078e0a08 */
[----:B------:R-:W-:Y:S01]  /*1c60*/  ISETP.GE.AND P3, PT, R28, RZ, PT ;  /* 0x000000ff1c00720c */ /* 0x000fe20003f66270 */
[----:B------:R-:W-:-:S02]  /*1c70*/  VIADD R22, R20, 0x8 ;  /* 0x0000000814167836 */ /* 0x000fc40000000000 */
[C---:B------:R-:W-:Y:S02]  /*1c80*/  VIADD R24, R20.reuse, 0x6 ;  /* 0x0000000614187836 */ /* 0x040fe40000000000 */
[C---:B------:R-:W-:Y:S01]  /*1c90*/  VIADD R26, R20.reuse, 0x4 ;  /* 0x00000004141a7836 */ /* 0x040fe20000000000 */
[----:B------:R-:W-:Y:S01]  /*1ca0*/  IABS R67, R22 ;  /* 0x0000001600437213 */ /* 0x000fe20000000000 */
[----:B------:R-:W-:Y:S01]  /*1cb0*/  VIADD R28, R20, 0x2 ;  /* 0x00000002141c7836 */ /* 0x000fe20000000000 */
[----:B------:R-:W-:Y:S01]  /*1cc0*/  IABS R69, R24 ;  /* 0x0000001800457213 */ /* 0x000fe20000000000 */
[----:B------:R-:W-:Y:S01]  /*1cd0*/  IMAD.HI.U32 R14, R10, R65, RZ ;  /* 0x000000410a0e7227 */ /* 0x000fe200078e00ff */
[----:B------:R-:W-:Y:S02]  /*1ce0*/  IABS R71, R26 ;  /* 0x0000001a00477213 */ /* 0x000fe40000000000 */
[----:B------:R-:W-:Y:S01]  /*1cf0*/  IABS R73, R28 ;  /* 0x0000001c00497213 */ /* 0x000fe20000000000 */
[----:B------:R-:W-:-:S02]  /*1d00*/  IMAD R63, R8, R12, R63 ;  /* 0x0000000c083f7224 */ /* 0x000fc400078e023f */
[----:B------:R-:W-:Y:S02]  /*1d10*/  IMAD.MOV R14, RZ, RZ, -R14 ;  /* 0x000000ffff0e7224 */ /* 0x000fe400078e0a0e */
[----:B------:R-:W-:Y:S01]  /*1d20*/  @!P5 IMAD.IADD R61, R61, 0x1, -R8 ;  /* 0x000000013d3dd824 */ /* 0x000fe200078e0a08 */
[C---:B------:R-:W-:Y:S01]  /*1d30*/  ISETP.GT.U32.AND P5, PT, R8.reuse, R63, PT ;  /* 0x0000003f0800720c */ /* 0x040fe20003fa4070 */
[C---:B------:R-:W-:Y:S02]  /*1d40*/  IMAD R65, R8.reuse, R14, R65 ;  /* 0x0000000e08417224 */ /* 0x040fe400078e0241 */
[----:B------:R-:W-:Y:S01]  /*1d50*/  @!P1 IMAD.MOV R43, RZ, RZ, -R43 ;  /* 0x000000ffff2b9224 */ /* 0x000fe200078e0a2b */
[----:B------:R-:W-:Y:S01]  /*1d60*/  ISETP.GT.U32.AND P1, PT, R8, R55, PT ;  /* 0x000000370800720c */ /* 0x000fe20003f24070 */
[----:B------:R-:W-:-:S04]  /*1d70*/  IMAD.HI.U32 R12, R10, R67, RZ ;  /* 0x000000430a0c7227 */ /* 0x000fc800078e00ff */
[----:B------:R-:W-:-:S04]  /*1d80*/  IMAD.HI.U32 R14, R10, R69, RZ ;  /* 0x000000450a0e7227 */ /* 0x000fc800078e00ff */
[----:B------:R-:W-:-:S04]  /*1d90*/  IMAD.HI.U32 R16, R10, R71, RZ ;  /* 0x000000470a107227 */ /* 0x000fc800078e00ff */
[----:B------:R-:W-:-:S04]  /*1da0*/  IMAD.HI.U32 R18, R10, R73, RZ ;  /* 0x000000490a127227 */ /* 0x000fc800078e00ff */
[----:B------:R-:W-:-:S04]  /*1db0*/  IMAD.HI.U32 R10, R10, R77, RZ ;  /* 0x0000004d0a0a7227 */ /* 0x000fc800078e00ff */
[----:B------:R-:W-:Y:S01]  /*1dc0*/  @!P2 IMAD.MOV R45, RZ, RZ, -R45 ;  /* 0x000000ffff2da224 */ /* 0x000fe200078e0a2d */
[C---:B------:R-:W-:Y:S01]  /*1dd0*/  ISETP.GT.U32.AND P2, PT, R8.reuse, R59, PT ;  /* 0x0000003b0800720c */ /* 0x040fe20003f44070 */
[----:B------:R-:W-:Y:S02]  /*1de0*/  IMAD.MOV R12, RZ, RZ, -R12 ;  /* 0x000000ffff0c7224 */ /* 0x000fe400078e0a0c */
[----:B------:R-:W-:Y:S02]  /*1df0*/  IMAD.MOV R14, RZ, RZ, -R14 ;  /* 0x000000ffff0e7224 */ /* 0x000fe400078e0a0e */
[----:B------:R-:W-:Y:S02]  /*1e00*/  IMAD.MOV R10, RZ, RZ, -R10 ;  /* 0x000000ffff0a7224 */ /* 0x000fe400078e0a0a */
[----:B------:R-:W-:Y:S01]  /*1e10*/  @!P5 IMAD.IADD R63, R63, 0x1, -R8 ;  /* 0x000000013f3fd824 */ /* 0x000fe200078e0a08 */
[C---:B------:R-:W-:Y:S01]  /*1e20*/  ISETP.GT.U32.AND P5, PT, R8.reuse, R65, PT ;  /* 0x000000410800720c */ /* 0x040fe20003fa4070 */
[----:B------:R-:W-:-:S02]  /*1e30*/  IMAD R67, R8, R12, R67 ;  /* 0x0000000c08437224 */ /* 0x000fc400078e0243 */
[C---:B------:R-:W-:Y:S02]  /*1e40*/  IMAD R69, R8.reuse, R14, R69 ;  /* 0x0000000e08457224 */ /* 0x040fe400078e0245 */
[C---:B------:R-:W-:Y:S02]  /*1e50*/  IMAD R77, R8.reuse, R10, R77 ;  /* 0x0000000a084d7224 */ /* 0x040fe400078e024d */
[----:B------:R-:W-:Y:S02]  /*1e60*/  IMAD.MOV R16, RZ, RZ, -R16 ;  /* 0x000000ffff107224 */ /* 0x000fe400078e0a10 */
[----:B------:R-:W-:Y:S01]  /*1e70*/  @!P0 IMAD.MOV R49, RZ, RZ, -R49 ;  /* 0x000000ffff318224 */ /* 0x000fe200078e0a31 */
[C---:B------:R-:W-:Y:S01]  /*1e80*/  ISETP.GT.U32.AND P0, PT, R8.reuse, R63, PT ;  /* 0x0000003f0800720c */ /* 0x040fe20003f04070 */
[----:B------:R-:W-:Y:S01]  /*1e90*/  @!P4 IMAD.MOV R51, RZ, RZ, -R51 ;  /* 0x000000ffff33c224 */ /* 0x000fe200078e0a33 */
[C---:B------:R-:W-:Y:S01]  /*1ea0*/  ISETP.GT.U32.AND P4, PT, R8.reuse, R67, PT ;  /* 0x000000430800720c */ /* 0x040fe20003f84070 */
[----:B------:R-:W-:Y:S01]  /*1eb0*/  @!P3 IMAD.MOV R53, RZ, RZ, -R53 ;  /* 0x000000ffff35b224 */ /* 0x000fe200078e0a35 */
[C---:B------:R-:W-:Y:S01]  /*1ec0*/  ISETP.GT.U32.AND P3, PT, R8.reuse, R69, PT ;  /* 0x000000450800720c */ /* 0x040fe20003f64070 */
[----:B------:R-:W-:Y:S01]  /*1ed0*/  @!P1 IMAD.IADD R55, R55, 0x1, -R8 ;  /* 0x0000000137379824 */ /* 0x000fe200078e0a08 */
[C---:B------:R-:W-:Y:S01]  /*1ee0*/  ISETP.GT.U32.AND P1, PT, R8.reuse, R77, PT ;  /* 0x0000004d0800720c */ /* 0x040fe20003f24070 */
[----:B------:R-:W-:-:S02]  /*1ef0*/  IMAD R71, R8, R16, R71 ;  /* 0x0000001008477224 */ /* 0x000fc400078e0247 */
[----:B------:R-:W-:Y:S02]  /*1f00*/  @!P2 IMAD.IADD R59, R59, 0x1, -R8 ;  /* 0x000000013b3ba824 */ /* 0x000fe400078e0a08 */
[----:B------:R-:W-:Y:S01]  /*1f10*/  IMAD.MOV R18, RZ, RZ, -R18 ;  /* 0x000000ffff127224 */ /* 0x000fe200078e0a12 */
[C---:B------:R-:W-:Y:S01]  /*1f20*/  ISETP.GT.U32.AND P2, PT, R8.reuse, R71, PT ;  /* 0x000000470800720c */ /* 0x040fe20003f44070 */
[--C-:B------:R-:W-:Y:S01]  /*1f30*/  @!P5 IMAD.IADD R65, R65, 0x1, -R8.reuse ;  /* 0x000000014141d824 */ /* 0x100fe200078e0a08 */
[C---:B------:R-:W-:Y:S01]  /*1f40*/  ISETP.GT.U32.AND P5, PT, R8.reuse, R61, PT ;  /* 0x0000003d0800720c */ /* 0x040fe20003fa4070 */
[C---:B------:R-:W-:Y:S02]  /*1f50*/  IMAD R73, R8.reuse, R18, R73 ;  /* 0x0000001208497224 */ /* 0x040fe400078e0249 */
[--C-:B------:R-:W-:Y:S02]  /*1f60*/  @!P0 IMAD.IADD R63, R63, 0x1, -R8.reuse ;  /* 0x000000013f3f8824 */ /* 0x100fe400078e0a08 */
[--C-:B------:R-:W-:Y:S01]  /*1f70*/  @!P4 IMAD.IADD R67, R67, 0x1, -R8.reuse ;  /* 0x000000014343c824 */ /* 0x100fe200078e0a08 */
[----:B------:R-:W-:Y:S01]  /*1f80*/  ISETP.GT.U32.AND P0, PT, R8, R73, PT ;  /* 0x000000490800720c */ /* 0x000fe20003f04070 */
[--C-:B------:R-:W-:Y:S01]  /*1f90*/  @!P3 IMAD.IADD R69, R69, 0x1, -R8.reuse ;  /* 0x000000014545b824 */ /* 0x100fe200078e0a08 */
[----:B------:R-:W-:Y:S01]  /*1fa0*/  ISETP.GE.AND P4, PT, R32, RZ, PT ;  /* 0x000000ff2000720c */ /* 0x000fe20003f86270 */
[--C-:B------:R-:W-:Y:S01]  /*1fb0*/  @!P1 IMAD.IADD R77, R77, 0x1, -R8.reuse ;  /* 0x000000014d4d9824 */ /* 0x100fe200078e0a08 */
[----:B------:R-:W-:Y:S01]  /*1fc0*/  ISETP.GE.AND P3, PT, R34, RZ, PT ;  /* 0x000000ff2200720c */ /* 0x000fe20003f66270 */
[----:B------:R-:W-:Y:S01]  /*1fd0*/  @!P6 IMAD.MOV R47, RZ, RZ, -R47 ;  /* 0x000000ffff2fe224 */ /* 0x000fe200078e0a2f */
[----:B------:R-:W-:Y:S01]  /*1fe0*/  ISETP.GE.AND P1, PT, R36, RZ, PT ;  /* 0x000000ff2400720c */ /* 0x000fe20003f26270 */
[--C-:B------:R-:W-:Y:S01]  /*1ff0*/  @!P2 IMAD.IADD R71, R71, 0x1, -R8.reuse ;  /* 0x000000014747a824 */ /* 0x100fe200078e0a08 */
[----:B------:R-:W-:Y:S01]  /*2000*/  ISETP.GT.U32.AND P6, PT, R8, R65, PT ;  /* 0x000000410800720c */ /* 0x000fe20003fc4070 */
[--C-:B------:R-:W-:Y:S01]  /*2010*/  @!P5 IMAD.IADD R61, R61, 0x1, -R8.reuse ;  /* 0x000000013d3dd824 */ /* 0x100fe200078e0a08 */
[----:B------:R-:W-:Y:S01]  /*2020*/  ISETP.GE.AND P2, PT, R38, RZ, PT ;  /* 0x000000ff2600720c */ /* 0x000fe20003f46270 */
[----:B------:R-:W-:Y:S01]  /*2030*/  IMAD.U32 R10, RZ, RZ, UR4 ;  /* 0x00000004ff0a7e24 */ /* 0x000fe2000f8e00ff */
[----:B------:R-:W-:Y:S01]  /*2040*/  ISETP.NE.U32.AND P5, PT, R9, RZ, PT ;  /* 0x000000ff0900720c */ /* 0x000fe20003fa5070 */
[--C-:B------:R-:W-:Y:S01]  /*2050*/  @!P0 IMAD.IADD R73, R73, 0x1, -R8.reuse ;  /* 0x0000000149498824 */ /* 0x100fe200078e0a08 */
[C---:B------:R-:W-:Y:S01]  /*2060*/  ISETP.GT.U32.AND P0, PT, R8.reuse, R67, PT ;  /* 0x000000430800720c */ /* 0x040fe20003f04070 */
[----:B------:R-:W-:Y:S01]  /*2070*/  @!P4 IMAD.MOV R59, RZ, RZ, -R59 ;  /* 0x000000ffff3bc224 */ /* 0x000fe200078e0a3b */
[C---:B------:R-:W-:Y:S01]  /*2080*/  ISETP.GT.U32.AND P4, PT, R8.reuse, R69, PT ;  /* 0x000000450800720c */ /* 0x040fe20003f84070 */
[----:B------:R-:W-:Y:S01]  /*2090*/  @!P3 IMAD.MOV R61, RZ, RZ, -R61 ;  /* 0x000000ffff3db224 */ /* 0x000fe200078e0a3d */
[C---:B------:R-:W-:Y:S01]  /*20a0*/  ISETP.GT.U32.AND P3, PT, R8.reuse, R77, PT ;  /* 0x0000004d0800720c */ /* 0x040fe20003f64070 */
[----:B------:R-:W-:Y:S01]  /*20b0*/  @!P1 IMAD.MOV R63, RZ, RZ, -R63 ;  /* 0x000000ffff3f9224 */ /* 0x000fe200078e0a3f */
[----:B------:R-:W-:Y:S01]  /*20c0*/  ISETP.GT.U32.AND P1, PT, R8, R71, PT ;  /* 0x000000470800720c */ /* 0x000fe20003f24070 */
[----:B------:R-:W-:Y:S01]  /*20d0*/  @!P6 IMAD.IADD R65, R65, 0x1, -R8 ;  /* 0x000000014141e824 */ /* 0x000fe200078e0a08 */
[----:B------:R-:W-:Y:S01]  /*20e0*/  ISETP.GE.AND P6, PT, R30, RZ, PT ;  /* 0x000000ff1e00720c */ /* 0x000fe20003fc6270 */
[----:B------:R-:W-:-:S02]  /*20f0*/  IMAD.SHL.U32 R9, R6, 0x10, RZ ;  /* 0x0000001006097824 */ /* 0x000fc400078e00ff */
[----:B------:R-:W-:Y:S01]  /*2100*/  @!P2 IMAD.MOV R65, RZ, RZ, -R65 ;  /* 0x000000ffff41a224 */ /* 0x000fe200078e0a41 */
[----:B------:R-:W-:Y:S01]  /*2110*/  ISETP.GT.U32.AND P2, PT, R8, R73, PT ;  /* 0x000000490800720c */ /* 0x000fe20003f44070 */
[--C-:B------:R-:W-:Y:S01]  /*2120*/  @!P0 IMAD.IADD R67, R67, 0x1, -R8.reuse ;  /* 0x0000000143438824 */ /* 0x100fe200078e0a08 */
[----:B------:R-:W-:Y:S01]  /*2130*/  ISETP.GE.AND P0, PT, R22, RZ, PT ;  /* 0x000000ff1600720c */ /* 0x000fe20003f06270 */
[--C-:B------:R-:W-:Y:S01]  /*2140*/  @!P4 IMAD.IADD R69, R69, 0x1, -R8.reuse ;  /* 0x000000014545c824 */ /* 0x100fe200078e0a08 */
[----:B------:R-:W-:Y:S01]  /*2150*/  ISETP.GE.AND P4, PT, R24, RZ, PT ;  /* 0x000000ff1800720c */ /* 0x000fe20003f86270 */
[--C-:B------:R-:W-:Y:S01]  /*2160*/  @!P3 IMAD.IADD R77, R77, 0x1, -R8.reuse ;  /* 0x000000014d4db824 */ /* 0x100fe200078e0a08 */
[----:B------:R-:W-:Y:S01]  /*2170*/  ISETP.GE.AND P3, PT, R26, RZ, PT ;  /* 0x000000ff1a00720c */ /* 0x000fe20003f66270 */
[--C-:B------:R-:W-:Y:S01]  /*2180*/  @!P1 IMAD.IADD R71, R71, 0x1, -R8.reuse ;  /* 0x0000000147479824 */ /* 0x100fe200078e0a08 */
[----:B------:R-:W-:Y:S01]  /*2190*/  ISETP.GE.AND P1, PT, R28, RZ, PT ;  /* 0x000000ff1c00720c */ /* 0x000fe20003f26270 */
[----:B------:R-:W-:Y:S01]  /*21a0*/  @!P6 IMAD.MOV R55, RZ, RZ, -R55 ;  /* 0x000000ffff37e224 */ /* 0x000fe200078e0a37 */
[----:B------:R-:W-:Y:S01]  /*21b0*/  ISETP.GE.AND P6, PT, R20, RZ, PT ;  /* 0x000000ff1400720c */ /* 0x000fe20003fc6270 */
[----:B------:R-:W-:Y:S01]  /*21c0*/  IMAD R7, R7, UR24, RZ ;  /* 0x0000001807077c24 */ /* 0x000fe2000f8e02ff */
[----:B------:R-:W-:Y:S01]  /*21d0*/  LOP3.LUT R9, R9, 0x70, RZ, 0xc0, !PT ;  /* 0x0000007009097812 */ /* 0x000fe200078ec0ff */
[----:B------:R-:W-:Y:S01]  /*21e0*/  @!P2 IMAD.IADD R73, R73, 0x1, -R8 ;  /* 0x000000014949a824 */ /* 0x000fe200078e0a08 */
[----:B------:R-:W-:Y:S01]  /*21f0*/  ISETP.NE.AND P2, PT, R57, RZ, PT ;  /* 0x000000ff3900720c */ /* 0x000fe20003f45270 */
[----:B------:R-:W-:Y:S01]  /*2200*/  @!P0 IMAD.MOV R67, RZ, RZ, -R67 ;  /* 0x000000ffff438224 */ /* 0x000fe200078e0a43 */
[----:B------:R-:W-:Y:S01]  /*2210*/  LOP3.LUT R8, RZ, R57, RZ, 0x33, !PT ;  /* 0x00000039ff087212 */ /* 0x000fe200078e33ff */
[----:B------:R-:W-:-:S02]  /*2220*/  @!P4 IMAD.MOV R69, RZ, RZ, -R69 ;  /* 0x000000ffff45c224 */ /* 0x000fc400078e0a45 */
[----:B------:R-:W-:Y:S01]  /*2230*/  @!P3 IMAD.MOV R71, RZ, RZ, -R71 ;  /* 0x000000ffff47b224 */ /* 0x000fe200078e0a47 */
[C---:B------:R-:W-:Y:S01]  /*2240*/  SEL R31, R8.reuse, R31, !P2 ;  /* 0x0000001f081f7207 */ /* 0x040fe20005000000 */
[----:B------:R-:W-:Y:S01]  /*2250*/  @!P1 IMAD.MOV R73, RZ, RZ, -R73 ;  /* 0x000000ffff499224 */ /* 0x000fe200078e0a49 */
[C---:B------:R-:W-:Y:S01]  /*2260*/  SEL R33, R8.reuse, R33, !P2 ;  /* 0x0000002108217207 */ /* 0x040fe20005000000 */
[----:B------:R-:W-:Y:S01]  /*2270*/  @!P6 IMAD.MOV R77, RZ, RZ, -R77 ;  /* 0x000000ffff4de224 */ /* 0x000fe200078e0a4d */
[C---:B------:R-:W-:Y:S01]  /*2280*/  SEL R37, R8.reuse, R37, !P2 ;  /* 0x0000002508257207 */ /* 0x040fe20005000000 */
[----:B------:R-:W-:Y:S01]  /*2290*/  IMAD R31, R31, UR23, RZ ;  /* 0x000000171f1f7c24 */ /* 0x000fe2000f8e02ff */
[C---:B------:R-:W-:Y:S01]  /*22a0*/  SEL R35, R8.reuse, R35, !P2 ;  /* 0x0000002308237207 */ /* 0x040fe20005000000 */
[----:B------:R-:W-:Y:S01]  /*22b0*/  IMAD R33, R33, UR23, RZ ;  /* 0x0000001721217c24 */ /* 0x000fe2000f8e02ff */
[C---:B------:R-:W-:Y:S01]  /*22c0*/  SEL R41, R8.reuse, R41, !P2 ;  /* 0x0000002908297207 */ /* 0x040fe20005000000 */
[----:B------:R-:W-:Y:S01]  /*22d0*/  IMAD R37, R37, UR23, RZ ;  /* 0x0000001725257c24 */ /* 0x000fe2000f8e02ff */
[C---:B------:R-:W-:Y:S01]  /*22e0*/  SEL R45, R8.reuse, R45, !P2 ;  /* 0x0000002d082d7207 */ /* 0x040fe20005000000 */
[----:B------:R-:W-:Y:S01]  /*22f0*/  IMAD R35, R35, UR23, RZ ;  /* 0x0000001723237c24 */ /* 0x000fe2000f8e02ff */
[----:B------:R-:W-:Y:S01]  /*2300*/  SEL R39, R8, R39, !P2 ;  /* 0x0000002708277207 */ /* 0x000fe20005000000 */
[----:B------:R-:W-:Y:S01]  /*2310*/  IMAD R118, R118, 0x80, R9 ;  /* 0x0000008076767824 */ /* 0x000fe200078e0209 */
        /* <DEDUP_REMOVED lines=49> */
[----:B------:R-:W-:Y:S01]  /*2630*/  IMAD R71, R71, UR23, RZ ;  /* 0x0000001747477c24 */ /* 0x000fe2000f8e02ff */
[----:B------:R-:W-:Y:S01]  /*2640*/  IADD3 R14, P6, R31, UR16, RZ ;  /* 0x000000101f0e7c10 */ /* 0x000fe2000ffde0ff */
[----:B------:R-:W-:Y:S01]  /*2650*/  IMAD R29, R29, UR23, RZ ;  /* 0x000000171d1d7c24 */ /* 0x000fe2000f8e02ff */
[----:B------:R-:W-:Y:S01]  /*2660*/  SHF.R.S32.HI R32, RZ, 0x1f, R31 ;  /* 0x0000001fff207819 */ /* 0x000fe2000001141f */
[----:B------:R-:W-:Y:S01]  /*2670*/  IMAD R46, R8, UR23, RZ ;  /* 0x00000017082e7c24 */ /* 0x000fe2000f8e02ff */
[----:B------:R-:W-:Y:S01]  /*2680*/  IADD3 R12, P0, R33, UR16, RZ ;  /* 0x00000010210c7c10 */ /* 0x000fe2000ff1e0ff */
[----:B------:R-:W-:Y:S01]  /*2690*/  IMAD R73, R73, UR23, RZ ;  /* 0x0000001749497c24 */ /* 0x000fe2000f8e02ff */
[----:B------:R-:W-:-:S02]  /*26a0*/  IADD3 R9, P2, R37, UR16, RZ ;  /* 0x0000001025097c10 */ /* 0x000fc4000ff5e0ff */
[----:B------:R-:W-:Y:S02]  /*26b0*/  SHF.R.S32.HI R31, RZ, 0x1f, R33 ;  /* 0x0000001fff1f7819 */ /* 0x000fe40000011421 */
[----:B------:R-:W-:Y:S02]  /*26c0*/  IADD3 R10, P1, R35, UR16, RZ ;  /* 0x00000010230a7c10 */ /* 0x000fe4000ff3e0ff */
[----:B------:R-:W-:Y:S02]  /*26d0*/  R2UR UR56, R12 ;  /* 0x000000000c3872ca */ /* 0x000fe400000e0000 */
[----:B------:R-:W-:Y:S02]  /*26e0*/  R2UR UR54, R9 ;  /* 0x00000000093672ca */ /* 0x000fe400000e0000 */
[----:B------:R-:W-:Y:S02]  /*26f0*/  IADD3.X R31, R31, UR17, RZ, P0, !PT ;  /* 0x000000111f1f7c10 */ /* 0x000fe400087fe4ff */
[----:B------:R-:W-:-:S02]  /*2700*/  IADD3 R12, P4, R41, UR16, RZ ;  /* 0x00000010290c7c10 */ /* 0x000fc4000ff9e0ff */
[----:B------:R-:W-:Y:S02]  /*2710*/  IADD3 R9, P0, R45, UR16, RZ ;  /* 0x000000102d097c10 */ /* 0x000fe4000ff1e0ff */
[----:B------:R-:W-:Y:S02]  /*2720*/  SHF.R.S32.HI R28, RZ, 0x1f, R37 ;  /* 0x0000001fff1c7819 */ /* 0x000fe40000011425 */
[----:B------:R-:W-:Y:S02]  /*2730*/  SHF.R.S32.HI R24, RZ, 0x1f, R41 ;  /* 0x0000001fff187819 */ /* 0x000fe40000011429 */
[----:B------:R-:W-:Y:S02]  /*2740*/  R2UR UR57, R14 ;  /* 0x000000000e3972ca */ /* 0x000fe400000e0000 */
[----:B------:R-:W-:Y:S02]  /*2750*/  R2UR UR55, R10 ;  /* 0x000000000a3772ca */ /* 0x000fe400000e0000 */
[----:B------:R-:W-:-:S02]  /*2760*/  IADD3.X R32, R32, UR17, RZ, P6, !PT ;  /* 0x0000001120207c10 */ /* 0x000fc4000b7fe4ff */
[----:B------:R-:W-:Y:S02]  /*2770*/  IADD3 R14, P3, R39, UR16, RZ ;  /* 0x00000010270e7c10 */ /* 0x000fe4000ff7e0ff */
[----:B------:R-:W-:Y:S02]  /*2780*/  IADD3 R10, P6, R43, UR16, RZ ;  /* 0x000000102b0a7c10 */ /* 0x000fe4000ffde0ff */
[----:B------:R-:W-:Y:S02]  /*2790*/  SHF.R.S32.HI R30, RZ, 0x1f, R35 ;  /* 0x0000001fff1e7819 */ /* 0x000fe40000011423 */
[----:B------:R-:W-:Y:S02]  /*27a0*/  SHF.R.S32.HI R26, RZ, 0x1f, R39 ;  /* 0x0000001fff1a7819 */ /* 0x000fe40000011427 */
[----:B------:R-:W-:Y:S02]  /*27b0*/  CS2R R38, SRZ ;  /* 0x0000000000267805 */ /* 0x000fe4000001ff00 */
[----:B------:R-:W-:-:S02]  /*27c0*/  R2UR UR52, R12 ;  /* 0x000000000c3472ca */ /* 0x000fc400000e0000 */
[----:B------:R-:W-:Y:S02]  /*27d0*/  R2UR UR50, R9 ;  /* 0x00000000093272ca */ /* 0x000fe400000e0000 */
[----:B------:R-:W-:Y:S02]  /*27e0*/  IADD3.X R28, R28, UR17, RZ, P2, !PT ;  /* 0x000000111c1c7c10 */ /* 0x000fe400097fe4ff */
[----:B------:R-:W-:Y:S02]  /*27f0*/  IADD3.X R24, R24, UR17, RZ, P4, !PT ;  /* 0x0000001118187c10 */ /* 0x000fe4000a7fe4ff */
[----:B------:R-:W-:Y:S02]  /*2800*/  IADD3 R12, P2, R49, UR16, RZ ;  /* 0x00000010310c7c10 */ /* 0x000fe4000ff5e0ff */
[----:B------:R-:W-:Y:S02]  /*2810*/  IADD3 R9, P4, R53, UR16, RZ ;  /* 0x0000001035097c10 */ /* 0x000fe4000ff9e0ff */
[----:B------:R-:W-:-:S02]  /*2820*/  SHF.R.S32.HI R16, RZ, 0x1f, R49 ;  /* 0x0000001fff107819 */ /* 0x000fc40000011431 */
[----:B------:R-:W-:Y:S02]  /*2830*/  R2UR UR53, R14 ;  /* 0x000000000e3572ca */ /* 0x000fe400000e0000 */
[----:B------:R-:W-:Y:S02]  /*2840*/  R2UR UR51, R10 ;  /* 0x000000000a3372ca */ /* 0x000fe400000e0000 */
[----:B------:R-:W-:Y:S02]  /*2850*/  IADD3.X R30, R30, UR17, RZ, P1, !PT ;  /* 0x000000111e1e7c10 */ /* 0x000fe40008ffe4ff */
[----:B------:R-:W-:Y:S02]  /*2860*/  IADD3.X R26, R26, UR17, RZ, P3, !PT ;  /* 0x000000111a1a7c10 */ /* 0x000fe40009ffe4ff */
[----:B------:R-:W-:Y:S02]  /*2870*/  IADD3 R14, P1, R47, UR16, RZ ;  /* 0x000000102f0e7c10 */ /* 0x000fe4000ff3e0ff */
[----:B------:R-:W-:-:S02]  /*2880*/  IADD3 R10, P3, R51, UR16, RZ ;  /* 0x00000010330a7c10 */ /* 0x000fc4000ff7e0ff */
[----:B------:R-:W-:Y:S02]  /*2890*/  SHF.R.S32.HI R18, RZ, 0x1f, R47 ;  /* 0x0000001fff127819 */ /* 0x000fe4000001142f */
[----:B------:R-:W-:Y:S02]  /*28a0*/  R2UR UR46, R9 ;  /* 0x00000000092e72ca */ /* 0x000fe400000e0000 */
[----:B------:R-:W-:Y:S02]  /*28b0*/  SHF.R.S32.HI R22, RZ, 0x1f, R43 ;  /* 0x0000001fff167819 */ /* 0x000fe4000001142b */
[----:B------:R-:W-:Y:S02]  /*28c0*/  IADD3.X R16, R16, UR17, RZ, P2, !PT ;  /* 0x0000001110107c10 */ /* 0x000fe400097fe4ff */
[----:B------:R-:W-:Y:S02]  /*28d0*/  IADD3 R9, P2, R63, UR16, RZ ;  /* 0x000000103f097c10 */ /* 0x000fe4000ff5e0ff */
[----:B------:R-:W-:-:S02]  /*28e0*/  R2UR UR47, R10 ;  /* 0x000000000a2f72ca */ /* 0x000fc400000e0000 */
[----:B------:R-:W-:Y:S02]  /*28f0*/  IADD3.X R18, R18, UR17, RZ, P1, !PT ;  /* 0x0000001112127c10 */ /* 0x000fe40008ffe4ff */
[----:B------:R-:W-:Y:S02]  /*2900*/  IADD3 R10, P1, R61, UR16, RZ ;  /* 0x000000103d0a7c10 */ /* 0x000fe4000ff3e0ff */
[----:B------:R-:W-:Y:S02]  /*2910*/  R2UR UR49, R14 ;  /* 0x000000000e3172ca */ /* 0x000fe400000e0000 */
[----:B------:R-:W-:Y:S02]  /*2920*/  SHF.R.S32.HI R20, RZ, 0x1f, R45 ;  /* 0x0000001fff147819 */ /* 0x000fe4000001142d */
[----:B------:R-:W-:Y:S02]  /*2930*/  IADD3.X R22, R22, UR17, RZ, P6, !PT ;  /* 0x0000001116167c10 */ /* 0x000fe4000b7fe4ff */
[----:B------:R-:W-:-:S02]  /*2940*/  IADD3 R14, P6, R55, UR16, RZ ;  /* 0x00000010370e7c10 */ /* 0x000fc4000ffde0ff */
[----:B------:R-:W-:Y:S02]  /*2950*/  R2UR UR42, R9 ;  /* 0x00000000092a72ca */ /* 0x000fe400000e0000 */
[----:B------:R-:W-:Y:S02]  /*2960*/  SHF.R.S32.HI R9, RZ, 0x1f, R55 ;  /* 0x0000001fff097819 */ /* 0x000fe40000011437 */
[----:B------:R-:W-:Y:S02]  /*2970*/  R2UR UR43, R10 ;  /* 0x000000000a2b72ca */ /* 0x000fe400000e0000 */
[----:B------:R-:W-:Y:S02]  /*2980*/  R2UR UR48, R12 ;  /* 0x000000000c3072ca */ /* 0x000fe400000e0000 */
[----:B------:R-:W-:Y:S02]  /*2990*/  IADD3.X R20, R20, UR17, RZ, P0, !PT ;  /* 0x0000001114147c10 */ /* 0x000fe400087fe4ff */
[----:B------:R-:W-:-:S02]  /*29a0*/  SHF.R.S32.HI R10, RZ, 0x1f, R53 ;  /* 0x0000001fff0a7819 */ /* 0x000fc40000011435 */
[----:B------:R-:W-:Y:S01]  /*29b0*/  IADD3 R12, P0, R59, UR16, RZ ;  /* 0x000000103b0c7c10 */ /* 0x000fe2000ff1e0ff */
[----:B------:R-:W0:Y:S01]  /*29c0*/  LDC R53, c[0x0][0x238] ;  /* 0x00008e00ff357b82 */ /* 0x000e220000000800 */
[----:B------:R-:W-:Y:S02]  /*29d0*/  R2UR UR45, R14 ;  /* 0x000000000e2d72ca */ /* 0x000fe400000e0000 */
[----:B------:R-:W-:Y:S02]  /*29e0*/  SHF.R.S32.HI R14, RZ, 0x1f, R51 ;  /* 0x0000001fff0e7819 */ /* 0x000fe40000011433 */
[----:B------:R-:W-:Y:S02]  /*29f0*/  IADD3.X R9, R9, UR17, RZ, P6, !PT ;  /* 0x0000001109097c10 */ /* 0x000fe4000b7fe4ff */
[----:B------:R-:W-:Y:S02]  /*2a00*/  SHF.R.S32.HI R63, RZ, 0x1f, R63 ;  /* 0x0000001fff3f7819 */ /* 0x000fe4000001143f */
[----:B------:R-:W-:-:S02]  /*2a10*/  IADD3.X R10, R10, UR17, RZ, P4, !PT ;  /* 0x000000110a0a7c10 */ /* 0x000fc4000a7fe4ff */
[----:B------:R-:W-:Y:S02]  /*2a20*/  R2UR UR44, R12 ;  /* 0x000000000c2c72ca */ /* 0x000fe400000e0000 */
[----:B------:R-:W-:Y:S02]  /*2a30*/  SHF.R.S32.HI R61, RZ, 0x1f, R61 ;  /* 0x0000001fff3d7819 */ /* 0x000fe4000001143d */
[----:B------:R-:W-:Y:S02]  /*2a40*/  SHF.R.S32.HI R12, RZ, 0x1f, R59 ;  /* 0x0000001fff0c7819 */ /* 0x000fe4000001143b */
[----:B------:R-:W-:Y:S02]  /*2a50*/  IADD3.X R14, R14, UR17, RZ, P3, !PT ;  /* 0x000000110e0e7c10 */ /* 0x000fe40009ffe4ff */
[----:B------:R-:W-:Y:S02]  /*2a60*/  R2UR UR11, R9 ;  /* 0x00000000090b72ca */ /* 0x000fe400000e0000 */
[----:B------:R-:W-:-:S02]  /*2a70*/  IADD3 R36, P3, R65, UR16, RZ ;  /* 0x0000001041247c10 */ /* 0x000fc4000ff7e0ff */
[----:B------:R-:W-:Y:S01]  /*2a80*/  IADD3.X R9, R63, UR17, RZ, P2, !PT ;  /* 0x000000113f097c10 */ /* 0x000fe200097fe4ff */
[-C--:B0-----:R-:W-:Y:S01]  /*2a90*/  IMAD R50, R50, R53.reuse, RZ ;  /* 0x0000003532327224 */ /* 0x081fe200078e02ff */
[----:B------:R-:W-:Y:S01]  /*2aa0*/  R2UR UR12, R10 ;  /* 0x000000000a0c72ca */ /* 0x000fe200000e0000 */
[-C--:B------:R-:W-:Y:S01]  /*2ab0*/  IMAD R52, R52, R53.reuse, RZ ;  /* 0x0000003534347224 */ /* 0x080fe200078e02ff */
[----:B------:R-:W-:Y:S01]  /*2ac0*/  SHF.R.S32.HI R65, RZ, 0x1f, R65 ;  /* 0x0000001fff417819 */ /* 0x000fe20000011441 */
[-C--:B------:R-:W-:Y:S01]  /*2ad0*/  IMAD R54, R54, R53.reuse, RZ ;  /* 0x0000003536367224 */ /* 0x080fe200078e02ff */
[----:B------:R-:W-:Y:S01]  /*2ae0*/  IADD3.X R10, R61, UR17, RZ, P1, !PT ;  /* 0x000000113d0a7c10 */ /* 0x000fe20008ffe4ff */
[-C--:B------:R-:W-:Y:S01]  /*2af0*/  IMAD R98, R98, R53.reuse, RZ ;  /* 0x0000003562627224 */ /* 0x080fe200078e02ff */
[----:B------:R-:W-:Y:S01]  /*2b00*/  IADD3.X R12, R12, UR17, RZ, P0, !PT ;  /* 0x000000110c0c7c10 */ /* 0x000fe200087fe4ff */
[-C--:B------:R-:W-:Y:S01]  /*2b10*/  IMAD R96, R96, R53.reuse, RZ ;  /* 0x0000003560607224 */ /* 0x080fe200078e02ff */
[----:B------:R-:W-:Y:S01]  /*2b20*/  R2UR UR8, R9 ;  /* 0x00000000090872ca */ /* 0x000fe200000e0000 */
[-C--:B------:R-:W-:Y:S01]  /*2b30*/  IMAD R94, R94, R53.reuse, RZ ;  /* 0x000000355e5e7224 */ /* 0x080fe200078e02ff */
[----:B------:R-:W-:Y:S01]  /*2b40*/  IADD3 R33, P0, R71, UR16, RZ ;  /* 0x0000001047217c10 */ /* 0x000fe2000ff1e0ff */
[-C--:B------:R-:W-:Y:S01]  /*2b50*/  IMAD R92, R92, R53.reuse, RZ ;  /* 0x000000355c5c7224 */ /* 0x080fe200078e02ff */
[----:B------:R-:W-:Y:S01]  /*2b60*/  IADD3.X R9, R65, UR17, RZ, P3, !PT ;  /* 0x0000001141097c10 */ /* 0x000fe20009ffe4ff */
[-C--:B------:R-:W-:Y:S01]  /*2b70*/  IMAD R90, R90, R53.reuse, RZ ;  /* 0x000000355a5a7224 */ /* 0x080fe200078e02ff */
[----:B------:R-:W-:Y:S01]  /*2b80*/  R2UR UR9, R10 ;  /* 0x000000000a0972ca */ /* 0x000fe200000e0000 */
[-C--:B------:R-:W-:Y:S01]  /*2b90*/  IMAD R88, R88, R53.reuse, RZ ;  /* 0x0000003558587224 */ /* 0x080fe200078e02ff */
[----:B------:R-:W-:Y:S01]  /*2ba0*/  SHF.R.S32.HI R71, RZ, 0x1f, R71 ;  /* 0x0000001fff477819 */ /* 0x000fe20000011447 */
[-C--:B------:R-:W-:Y:S01]  /*2bb0*/  IMAD R86, R86, R53.reuse, RZ ;  /* 0x0000003556567224 */ /* 0x080fe200078e02ff */
[----:B------:R-:W-:Y:S01]  /*2bc0*/  IADD3 R34, P6, R69, UR16, RZ ;  /* 0x0000001045227c10 */ /* 0x000fe2000ffde0ff */
[-C--:B------:R-:W-:Y:S01]  /*2bd0*/  IMAD R84, R84, R53.reuse, RZ ;  /* 0x0000003554547224 */ /* 0x080fe200078e02ff */
[----:B------:R-:W-:Y:S01]  /*2be0*/  R2UR UR10, R12 ;  /* 0x000000000c0a72ca */ /* 0x000fe200000e0000 */
[-C--:B------:R-:W-:Y:S01]  /*2bf0*/  IMAD R82, R82, R53.reuse, RZ ;  /* 0x0000003552527224 */ /* 0x080fe200078e02ff */
[----:B------:R-:W-:Y:S01]  /*2c00*/  SHF.R.S32.HI R10, RZ, 0x1f, R69 ;  /* 0x0000001fff0a7819 */ /* 0x000fe20000011445 */
[-C--:B------:R-:W-:Y:S01]  /*2c10*/  IMAD R80, R80, R53.reuse, RZ ;  /* 0x0000003550507224 */ /* 0x080fe200078e02ff */
[----:B------:R-:W-:Y:S01]  /*2c20*/  IADD3 R35, P4, R67, UR16, RZ ;  /* 0x0000001043237c10 */ /* 0x000fe2000ff9e0ff */
[-C--:B------:R-:W-:Y:S01]  /*2c30*/  IMAD R78, R78, R53.reuse, RZ ;  /* 0x000000354e4e7224 */ /* 0x080fe200078e02ff */
[----:B------:R-:W-:Y:S01]  /*2c40*/  SHF.R.S32.HI R12, RZ, 0x1f, R67 ;  /* 0x0000001fff0c7819 */ /* 0x000fe20000011443 */
[-C--:B------:R-:W-:Y:S01]  /*2c50*/  IMAD R76, R76, R53.reuse, RZ ;  /* 0x000000354c4c7224 */ /* 0x080fe200078e02ff */
[----:B------:R-:W-:Y:S01]  /*2c60*/  R2UR UR7, R9 ;  /* 0x00000000090772ca */ /* 0x000fe200000e0000 */
[-C--:B------:R-:W-:Y:S01]  /*2c70*/  IMAD R74, R74, R53.reuse, RZ ;  /* 0x000000354a4a7224 */ /* 0x080fe200078e02ff */
[----:B------:R-:W-:Y:S01]  /*2c80*/  IADD3.X R9, R71, UR17, RZ, P0, !PT ;  /* 0x0000001147097c10 */ /* 0x000fe200087fe4ff */
[-C--:B------:R-:W-:Y:S01]  /*2c90*/  IMAD R72, R72, R53.reuse, RZ ;  /* 0x0000003548487224 */ /* 0x080fe200078e02ff */
[----:B------:R-:W-:Y:S01]  /*2ca0*/  IADD3.X R10, R10, UR17, RZ, P6, !PT ;  /* 0x000000110a0a7c10 */ /* 0x000fe2000b7fe4ff */
[-C--:B------:R-:W-:Y:S01]  /*2cb0*/  IMAD R70, R70, R53.reuse, RZ ;  /* 0x0000003546467224 */ /* 0x080fe200078e02ff */
[----:B------:R-:W-:Y:S01]  /*2cc0*/  IADD3.X R12, R12, UR17, RZ, P4, !PT ;  /* 0x000000110c0c7c10 */ /* 0x000fe2000a7fe4ff */
[-C--:B------:R-:W-:Y:S01]  /*2cd0*/  IMAD R68, R68, R53.reuse, RZ ;  /* 0x0000003544447224 */ /* 0x080fe200078e02ff */
[----:B------:R-:W-:Y:S01]  /*2ce0*/  R2UR UR4, R9 ;  /* 0x00000000090472ca */ /* 0x000fe200000e0000 */
        /* <DEDUP_REMOVED lines=24> */
[----:B------:R-:W-:Y:S01]  /*2e70*/  IMAD.SHL.U32 R112, R53, 0x80, RZ ;  /* 0x0000008035707824 */ /* 0x000fe200078e00ff */
[----:B------:R-:W-:Y:S01]  /*2e80*/  R2UR UR15, R18 ;  /* 0x00000000120f72ca */ /* 0x000fe200000e0000 */
[----:B------:R-:W-:Y:S01]  /*2e90*/  IMAD R110, R3, R53, RZ ;  /* 0x00000035036e7224 */ /* 0x000fe200078e02ff */
[----:B------:R-:W-:-:S02]  /*2ea0*/  SHF.R.S32.HI R17, RZ, 0x1f, R19 ;  /* 0x0000001fff117819 */ /* 0x000fc40000011413 */
[----:B------:R-:W-:Y:S02]  /*2eb0*/  IADD3 R16, P0, R19, UR16, RZ ;  /* 0x0000001013107c10 */ /* 0x000fe4000ff1e0ff */
[----:B------:R-:W-:Y:S02]  /*2ec0*/  SHF.R.S32.HI R19, RZ, 0x1f, R21 ;  /* 0x0000001fff137819 */ /* 0x000fe40000011415 */
[----:B------:R-:W-:Y:S02]  /*2ed0*/  IADD3 R18, P1, R21, UR16, RZ ;  /* 0x0000001015127c10 */ /* 0x000fe4000ff3e0ff */
[----:B------:R-:W-:Y:S02]  /*2ee0*/  R2UR UR29, R22 ;  /* 0x00000000161d72ca */ /* 0x000fe400000e0000 */
[----:B------:R-:W-:Y:S02]  /*2ef0*/  R2UR UR28, R20 ;  /* 0x00000000141c72ca */ /* 0x000fe400000e0000 */
[----:B------:R-:W-:-:S02]  /*2f00*/  IADD3.X R9, R9, UR17, RZ, P2, !PT ;  /* 0x0000001109097c10 */ /* 0x000fc400097fe4ff */
[----:B------:R-:W-:Y:S02]  /*2f10*/  IADD3.X R11, R11, UR17, RZ, P3, !PT ;  /* 0x000000110b0b7c10 */ /* 0x000fe40009ffe4ff */
[----:B------:R-:W-:Y:S02]  /*2f20*/  IADD3.X R13, R13, UR17, RZ, P4, !PT ;  /* 0x000000110d0d7c10 */ /* 0x000fe4000a7fe4ff */
[----:B------:R-:W-:Y:S02]  /*2f30*/  IADD3.X R15, R15, UR17, RZ, P6, !PT ;  /* 0x000000110f0f7c10 */ /* 0x000fe4000b7fe4ff */
[----:B------:R-:W-:Y:S02]  /*2f40*/  IADD3.X R17, R17, UR17, RZ, P0, !PT ;  /* 0x0000001111117c10 */ /* 0x000fe400087fe4ff */
[----:B------:R-:W-:Y:S02]  /*2f50*/  SHF.R.S32.HI R48, RZ, 0x1f, R46 ;  /* 0x0000001fff307819 */ /* 0x000fe4000001142e */
[----:B------:R-:W-:-:S02]  /*2f60*/  IADD3.X R19, R19, UR17, RZ, P1, !PT ;  /* 0x0000001113137c10 */ /* 0x000fc40008ffe4ff */
[----:B------:R-:W-:Y:S02]  /*2f70*/  IADD3 R20, P2, R23, UR16, RZ ;  /* 0x0000001017147c10 */ /* 0x000fe4000ff5e0ff */
[----:B------:R-:W-:Y:S02]  /*2f80*/  IADD3 R22, P3, R25, UR16, RZ ;  /* 0x0000001019167c10 */ /* 0x000fe4000ff7e0ff */
[----:B------:R-:W-:Y:S02]  /*2f90*/  IADD3 R40, P4, R27, UR16, RZ ;  /* 0x000000101b287c10 */ /* 0x000fe4000ff9e0ff */
[----:B------:R-:W-:Y:S02]  /*2fa0*/  IADD3 R42, P6, R29, UR16, RZ ;  /* 0x000000101d2a7c10 */ /* 0x000fe4000ffde0ff */
[----:B------:R-:W-:Y:S02]  /*2fb0*/  IADD3 R44, P0, R73, UR16, RZ ;  /* 0x00000010492c7c10 */ /* 0x000fe4000ff1e0ff */
[----:B------:R-:W-:Y:S01]  /*2fc0*/  IADD3 R46, P1, R46, UR16, RZ ;  /* 0x000000102e2e7c10 */ /* 0x000fe2000ff3e0ff */
[----:B------:R-:W-:Y:S01]  /*2fd0*/  USHF.R.U32.HI UR16, URZ, 0x4, UR58 ;  /* 0x000000043f107899 */ /* 0x000fe2000801163a */
[----:B------:R-:W-:-:S02]  /*2fe0*/  SHF.R.S32.HI R21, RZ, 0x1f, R23 ;  /* 0x0000001fff157819 */ /* 0x000fc40000011417 */
[----:B------:R-:W-:Y:S01]  /*2ff0*/  SHF.R.S32.HI R41, RZ, 0x1f, R25 ;  /* 0x0000001fff297819 */ /* 0x000fe20000011419 */
[----:B------:R-:W-:Y:S01]  /*3000*/  USGXT.U32 UR16, UR16, 0xe ;  /* 0x0000000e1010789a */ /* 0x000fe20008000000 */
[----:B------:R-:W-:Y:S02]  /*3010*/  SHF.R.S32.HI R43, RZ, 0x1f, R27 ;  /* 0x0000001fff2b7819 */ /* 0x000fe4000001141b */
[----:B------:R-:W-:Y:S01]  /*3020*/  SHF.R.S32.HI R45, RZ, 0x1f, R29 ;  /* 0x0000001fff2d7819 */ /* 0x000fe2000001141d */
[----:B------:R-:W-:Y:S01]  /*3030*/  UIADD3 UR20, UP0, UR16, 0x2, URZ ;  /* 0x0000000210147890 */ /* 0x000fe2000ff1e03f */
[----:B------:R-:W-:Y:S02]  /*3040*/  SHF.R.S32.HI R47, RZ, 0x1f, R73 ;  /* 0x0000001fff2f7819 */ /* 0x000fe40000011449 */
[----:B------:R-:W-:Y:S02]  /*3050*/  IADD3.X R21, R21, UR17, RZ, P2, !PT ;  /* 0x0000001115157c10 */ /* 0x000fe400097fe4ff */
[----:B------:R-:W-:Y:S01]  /*3060*/  IADD3 R23, P2, R7, UR18, RZ ;  /* 0x0000001207177c10 */ /* 0x000fe2000ff5e0ff */
[----:B------:R-:W-:Y:S01]  /*3070*/  UIADD3 UR18, UR58, 0x2000, URZ ;  /* 0x000020003a127890 */ /* 0x000fe2000fffe03f */
[----:B------:R-:W-:-:S02]  /*3080*/  IADD3.X R41, R41, UR17, RZ, P3, !PT ;  /* 0x0000001129297c10 */ /* 0x000fc40009ffe4ff */
[----:B------:R-:W-:Y:S02]  /*3090*/  IADD3.X R43, R43, UR17, RZ, P4, !PT ;  /* 0x000000112b2b7c10 */ /* 0x000fe4000a7fe4ff */
[----:B------:R-:W-:Y:S02]  /*30a0*/  IADD3.X R45, R45, UR17, RZ, P6, !PT ;  /* 0x000000112d2d7c10 */ /* 0x000fe4000b7fe4ff */
[----:B------:R-:W-:Y:S02]  /*30b0*/  IADD3.X R47, R47, UR17, RZ, P0, !PT ;  /* 0x000000112f2f7c10 */ /* 0x000fe400087fe4ff */
[----:B------:R-:W-:Y:S01]  /*30c0*/  IADD3.X R48, R48, UR17, RZ, P1, !PT ;  /* 0x0000001130307c10 */ /* 0x000fe20008ffe4ff */
[----:B------:R-:W-:Y:S01]  /*30d0*/  UMOV UR17, URZ ;  /* 0x0000003f00117c82 */ /* 0x000fe20008000000 */
[----:B------:R-:W-:Y:S01]  /*30e0*/  LEA.HI.X.SX32 R49, R7, UR19, 0x1, P2 ;  /* 0x0000001307317c11 */ /* 0x000fe200090f0eff */
[----:B------:R-:W-:Y:S01]  /*30f0*/  UIADD3.X UR21, UR17, 0x40000040, URZ, UP0, !UPT ;  /* 0x4000004011157890 */ /* 0x000fe200087fe43f */
[----:B------:R-:W-:-:S02]  /*3100*/  LOP3.LUT R7, R6, 0x7f, RZ, 0xc0, !PT ;  /* 0x0000007f06077812 */ /* 0x000fc400078ec0ff */
[----:B------:R-:W-:Y:S01]  /*3110*/  R2UR UR30, R24 ;  /* 0x00000000181e72ca */ /* 0x000fe200000e0000 */
[----:B------:R-:W-:Y:S01]  /*3120*/  IMAD.U32 R24, RZ, RZ, UR18 ;  /* 0x00000012ff187e24 */ /* 0x000fe2000f8e00ff */
[----:B------:R-:W-:Y:S01]  /*3130*/  SEL R51, RZ, 0x90, !P5 ;  /* 0x00000090ff337807 */ /* 0x000fe20006800000 */
[----:B------:R-:W-:Y:S01]  /*3140*/  UIADD3.64 UR18, UR20, 0x2, URZ ;  /* 0x0000000214127897 */ /* 0x000fe2000fffe03f */
[----:B------:R-:W-:Y:S01]  /*3150*/  IMAD R7, R7, UR22, RZ ;  /* 0x0000001607077c24 */ /* 0x000fe2000f8e02ff */
[----:B------:R-:W-:Y:S02]  /*3160*/  LOP3.LUT R73, R118, R3, RZ, 0xfc, !PT ;  /* 0x0000000376497212 */ /* 0x000fe400078efcff */
[----:B------:R-:W-:Y:S02]  /*3170*/  CS2R R24, SRZ ;  /* 0x0000000000187805 */ /* 0x000fe4000001ff00 */
[----:B------:R-:W-:Y:S01]  /*3180*/  LOP3.LUT R51, R51, 0x7f, R6, 0x78, !PT ;  /* 0x0000007f33337812 */ /* 0x000fe200078e7806 */
[----:B------:R-:W-:Y:S01]  /*3190*/  UIADD3.64 UR24, UR20, 0x4, URZ ;  /* 0x0000000414187897 */ /* 0x000fe2000fffe03f */
[----:B------:R-:W-:-:S02]  /*31a0*/  R2UR UR41, R36 ;  /* 0x00000000242972ca */ /* 0x000fc400000e0000 */
[----:B------:R-:W-:Y:S02]  /*31b0*/  CS2R R36, SRZ ;  /* 0x0000000000247805 */ /* 0x000fe4000001ff00 */
[----:B------:R-:W-:Y:S01]  /*31c0*/  R2UR UR40, R35 ;  /* 0x00000000232872ca */ /* 0x000fe200000e0000 */
[----:B------:R-:W-:Y:S01]  /*31d0*/  IMAD.U32 R118, RZ, RZ, UR18 ;  /* 0x00000012ff767e24 */ /* 0x000fe2000f8e00ff */
[----:B------:R-:W-:Y:S02]  /*31e0*/  R2UR UR37, R34 ;  /* 0x00000000222572ca */ /* 0x000fe400000e0000 */
[----:B------:R-:W-:Y:S02]  /*31f0*/  CS2R R34, SRZ ;  /* 0x0000000000227805 */ /* 0x000fe4000001ff00 */
[----:B------:R-:W-:Y:S01]  /*3200*/  R2UR UR36, R33 ;  /* 0x00000000212472ca */ /* 0x000fe200000e0000 */
[----:B------:R-:W-:Y:S01]  /*3210*/  IMAD.U32 R119, RZ, RZ, UR19 ;  /* 0x00000013ff777e24 */ /* 0x000fe2000f8e00ff */
[----:B------:R-:W-:-:S02]  /*3220*/  R2UR UR35, R32 ;  /* 0x00000000202372ca */ /* 0x000fc400000e0000 */
[----:B------:R-:W-:Y:S02]  /*3230*/  CS2R R32, SRZ ;  /* 0x0000000000207805 */ /* 0x000fe4000001ff00 */
[----:B------:R-:W-:Y:S02]  /*3240*/  R2UR UR34, R31 ;  /* 0x000000001f2272ca */ /* 0x000fe400000e0000 */
[----:B------:R-:W-:Y:S02]  /*3250*/  R2UR UR33, R30 ;  /* 0x000000001e2172ca */ /* 0x000fe400000e0000 */
[----:B------:R-:W-:Y:S02]  /*3260*/  CS2R R30, SRZ ;  /* 0x00000000001e7805 */ /* 0x000fe4000001ff00 */
[----:B------:R-:W-:Y:S02]  /*3270*/  R2UR UR32, R28 ;  /* 0x000000001c2072ca */ /* 0x000fe400000e0000 */
[----:B------:R-:W-:-:S02]  /*3280*/  CS2R R28, SRZ ;  /* 0x00000000001c7805 */ /* 0x000fc4000001ff00 */
[----:B------:R-:W-:Y:S02]  /*3290*/  R2UR UR31, R26 ;  /* 0x000000001a1f72ca */ /* 0x000fe400000e0000 */
[----:B------:R-:W-:Y:S02]  /*32a0*/  CS2R R26, SRZ ;  /* 0x00000000001a7805 */ /* 0x000fe4000001ff00 */
[----:B------:R-:W-:Y:S02]  /*32b0*/  SHF.R.S32.HI R116, RZ, 0x1f, R7 ;  /* 0x0000001fff747819 */ /* 0x000fe40000011407 */
[C---:B------:R-:W-:Y:S02]  /*32c0*/  LOP3.LUT R71, R51.reuse, 0x20, RZ, 0x3c, !PT ;  /* 0x0000002033477812 */ /* 0x040fe400078e3cff */
[C---:B------:R-:W-:Y:S02]  /*32d0*/  LOP3.LUT R69, R51.reuse, 0x40, RZ, 0x3c, !PT ;  /* 0x0000004033457812 */ /* 0x040fe400078e3cff */
[----:B------:R-:W-:-:S02]  /*32e0*/  LOP3.LUT R67, R51, 0x60, RZ, 0x3c, !PT ;  /* 0x0000006033437812 */ /* 0x000fc400078e3cff */
[C---:B------:R-:W-:Y:S02]  /*32f0*/  LOP3.LUT R65, R73.reuse, 0x10, RZ, 0x3c, !PT ;  /* 0x0000001049417812 */ /* 0x040fe400078e3cff */
[C---:B------:R-:W-:Y:S02]  /*3300*/  LOP3.LUT R63, R73.reuse, 0x20, RZ, 0x3c, !PT ;  /* 0x00000020493f7812 */ /* 0x040fe400078e3cff */
[C---:B------:R-:W-:Y:S02]  /*3310*/  LOP3.LUT R61, R73.reuse, 0x30, RZ, 0x3c, !PT ;  /* 0x00000030493d7812 */ /* 0x040fe400078e3cff */
[C---:B------:R-:W-:Y:S02]  /*3320*/  LOP3.LUT R59, R73.reuse, 0x40, RZ, 0x3c, !PT ;  /* 0x00000040493b7812 */ /* 0x040fe400078e3cff */
[C---:B------:R-:W-:Y:S02]  /*3330*/  LOP3.LUT R57, R73.reuse, 0x50, RZ, 0x3c, !PT ;  /* 0x0000005049397812 */ /* 0x040fe400078e3cff */
[----:B------:R-:W-:-:S02]  /*3340*/  LOP3.LUT R55, R73, 0x60, RZ, 0x3c, !PT ;  /* 0x0000006049377812 */ /* 0x000fc400078e3cff */
[----:B------:R-:W-:-:S07]  /*3350*/  LOP3.LUT R53, R73, 0x70, RZ, 0x3c, !PT ;  /* 0x0000007049357812 */ /* 0x000fce00078e3cff */
.L_x_1:
[C---:B------:R-:W-:Y:S02]  /*3360*/  LOP3.LUT R81, R3.reuse, 0x4, RZ, 0xfc, !PT ;  /* 0x0000000403517812 */ /* 0x040fe400078efcff */
[----:B------:R-:W-:Y:S02]  /*3370*/  ISETP.GE.AND P0, PT, R3, UR59, PT ;  /* 0x0000003b03007c0c */ /* 0x000fe4000bf06270 */
[----:B------:R-:W-:Y:S02]  /*3380*/  ISETP.GE.AND P1, PT, R81, UR59, PT ;  /* 0x0000003b51007c0c */ /* 0x000fe4000bf26270 */
[-C--:B------:R-:W-:Y:S02]  /*3390*/  IADD3 R118, P5, R110, R23.reuse, RZ ;  /* 0x000000176e767210 */ /* 0x080fe40007fbe0ff */
[----:B------:R-:W-:Y:S02]  /*33a0*/  IADD3 R120, P6, R114, R23, RZ ;  /* 0x0000001772787210 */ /* 0x000fe40007fde0ff */
[----:B------:R-:W-:-:S02]  /*33b0*/  PRMT R132, RZ, 0x7610, R132 ;  /* 0x00007610ff847816 */ /* 0x000fc40000000084 */
[-C--:B------:R-:W-:Y:S02]  /*33c0*/  LEA.HI.X.SX32 R119, R110, R49.reuse, 0x1, P5 ;  /* 0x000000316e777211 */ /* 0x080fe400028f0eff */
[----:B------:R-:W-:Y:S02]  /*33d0*/  PRMT R134, RZ, 0x7610, R134 ;  /* 0x00007610ff867816 */ /* 0x000fe40000000086 */
[----:B------:R-:W-:Y:S01]  /*33e0*/  LEA.HI.X.SX32 R121, R114, R49, 0x1, P6 ;  /* 0x0000003172797211 */ /* 0x000fe200030f0eff */
[----:B------:R0:W2:Y:S01]  /*33f0*/  @!P0 LDG.E.U8 R132, desc[UR38][R118.64] ;  /* 0x0000002676848981 */ /* 0x0000a2000c1e1100 */
[C---:B------:R-:W-:Y:S02]  /*3400*/  LOP3.LUT R81, R3.reuse, 0x10, RZ, 0xfc, !PT ;  /* 0x0000001003517812 */ /* 0x040fe400078efcff */
[----:B------:R-:W-:Y:S01]  /*3410*/  LOP3.LUT R83, R3, 0x8, RZ, 0xfc, !PT ;  /* 0x0000000803537812 */ /* 0x000fe200078efcff */
[----:B------:R1:W3:Y:S01]  /*3420*/  @!P1 LDG.E.U8 R134, desc[UR38][R120.64] ;  /* 0x0000002678869981 */ /* 0x0002e2000c1e1100 */
[----:B------:R-:W-:-:S02]  /*3430*/  IADD3 R122, P6, R108, R23, RZ ;  /* 0x000000176c7a7210 */ /* 0x000fc40007fde0ff */
[----:B------:R-:W-:Y:S02]  /*3440*/  ISETP.GE.AND P4, PT, R81, UR59, PT ;  /* 0x0000003b51007c0c */ /* 0x000fe4000bf86270 */
[----:B------:R-:W-:Y:S02]  /*3450*/  ISETP.GE.AND P2, PT, R83, UR59, PT ;  /* 0x0000003b53007c0c */ /* 0x000fe4000bf46270 */
[----:B------:R-:W-:Y:S02]  /*3460*/  LOP3.LUT R81, R3, 0x18, RZ, 0xfc, !PT ;  /* 0x0000001803517812 */ /* 0x000fe400078efcff */
[----:B------:R-:W-:Y:S02]  /*3470*/  LEA.HI R85, R6, 0xc, RZ, 0x1a ;  /* 0x0000000c06557811 */ /* 0x000fe400078fd0ff */
[----:B------:R-:W-:Y:S02]  /*3480*/  LEA.HI.X.SX32 R123, R108, R49, 0x1, P6 ;  /* 0x000000316c7b7211 */ /* 0x000fe400030f0eff */
[----:B------:R-:W-:-:S02]  /*3490*/  IADD3 R124, P6, R98, R23, RZ ;  /* 0x00000017627c7210 */ /* 0x000fc40007fde0ff */
[----:B------:R-:W-:Y:S02]  /*34a0*/  ISETP.GE.AND P0, PT, R81, UR59, PT ;  /* 0x0000003b51007c0c */ /* 0x000fe4000bf06270 */
[----:B------:R-:W-:Y:S02]  /*34b0*/  ISETP.GE.AND P3, PT, R85, UR59, PT ;  /* 0x0000003b55007c0c */ /* 0x000fe4000bf66270 */
[----:B------:R-:W-:Y:S02]  /*34c0*/  LEA.HI R81, R6, 0x1c, RZ, 0x1a ;  /* 0x0000001c06517811 */ /* 0x000fe400078fd0ff */
[----:B------:R-:W-:Y:S02]  /*34d0*/  PRMT R136, RZ, 0x7610, R136 ;  /* 0x00007610ff887816 */ /* 0x000fe40000000088 */
[----:B------:R-:W-:Y:S02]  /*34e0*/  LEA.HI.X.SX32 R125, R98, R49, 0x1, P6 ;  /* 0x00000031627d7211 */ /* 0x000fe400030f0eff */
[----:B0-----:R-:W-:-:S02]  /*34f0*/  IADD3 R118, P6, R106, R23, RZ ;  /* 0x000000176a767210 */ /* 0x001fc40007fde0ff */
[----:B------:R-:W-:Y:S01]  /*3500*/  ISETP.GE.AND P1, PT, R81, UR59, PT ;  /* 0x0000003b51007c0c */ /* 0x000fe2000bf26270 */
[----:B------:R0:W4:Y:S01]  /*3510*/  @!P2 LDG.E.U8 R136, desc[UR38][R122.64] ;  /* 0x000000267a88a981 */ /* 0x000122000c1e1100 */
[C---:B------:R-:W-:Y:S02]  /*3520*/  LOP3.LUT R81, R3.reuse, 0x20, RZ, 0xfc, !PT ;  /* 0x0000002003517812 */ /* 0x040fe400078efcff */
[----:B------:R-:W-:Y:S02]  /*3530*/  LOP3.LUT R83, R3, 0x14, RZ, 0xfc, !PT ;  /* 0x0000001403537812 */ /* 0x000fe400078efcff */
[----:B------:R-:W-:Y:S02]  /*3540*/  PRMT R130, RZ, 0x7610, R130 ;  /* 0x00007610ff827816 */ /* 0x000fe40000000082 */
[----:B------:R-:W-:Y:S02]  /*3550*/  LEA.HI.X.SX32 R119, R106, R49, 0x1, P6 ;  /* 0x000000316a777211 */ /* 0x000fe400030f0eff */
[----:B-1----:R-:W-:-:S02]  /*3560*/  IADD3 R120, P6, R104, R23, RZ ;  /* 0x0000001768787210 */ /* 0x002fc40007fde0ff */
[----:B------:R-:W-:Y:S01]  /*3570*/  ISETP.GE.AND P2, PT, R81, UR59, PT ;  /* 0x0000003b51007c0c */ /* 0x000fe2000bf46270 */
[----:B------:R1:W5:Y:S01]  /*3580*/  @!P3 LDG.E.U8 R130, desc[UR38][R124.64] ;  /* 0x000000267c82b981 */ /* 0x000362000c1e1100 */
[----:B------:R-:W-:Y:S02]  /*3590*/  ISETP.GE.AND P5, PT, R83, UR59, PT ;  /* 0x0000003b53007c0c */ /* 0x000fe4000bfa6270 */
[----:B------:R-:W-:Y:S02]  /*35a0*/  LOP3.LUT R81, R3, 0x24, RZ, 0xfc, !PT ;  /* 0x0000002403517812 */ /* 0x000fe400078efcff */
[----:B------:R-:W-:Y:S02]  /*35b0*/  PRMT R128, RZ, 0x7610, R128 ;  /* 0x00007610ff807816 */ /* 0x000fe40000000080 */
[----:B------:R-:W-:Y:S02]  /*35c0*/  LEA.HI.X.SX32 R121, R104, R49, 0x1, P6 ;  /* 0x0000003168797211 */ /* 0x000fe400030f0eff */
[----:B0-----:R-:W-:-:S02]  /*35d0*/  IADD3 R122, P6, R102, R23, RZ ;  /* 0x00000017667a7210 */ /* 0x001fc40007fde0ff */
[----:B------:R-:W-:Y:S01]  /*35e0*/  ISETP.GE.AND P3, PT, R81, UR59, PT ;  /* 0x0000003b51007c0c */ /* 0x000fe2000bf66270 */
[----:B------:R0:W5:Y:S01]  /*35f0*/  @!P4 LDG.E.U8 R128, desc[UR38][R118.64] ;  /* 0x000000267680c981 */ /* 0x000162000c1e1100 */
[----:B------:R-:W-:Y:S02]  /*3600*/  LOP3.LUT R81, R3, 0x28, RZ, 0xfc, !PT ;  /* 0x0000002803517812 */ /* 0x000fe400078efcff */
[----:B------:R-:W-:Y:S02]  /*3610*/  PRMT R126, RZ, 0x7610, R126 ;  /* 0x00007610ff7e7816 */ /* 0x000fe4000000007e */
[----:B------:R-:W-:Y:S02]  /*3620*/  LEA.HI.X.SX32 R123, R102, R49, 0x1, P6 ;  /* 0x00000031667b7211 */ /* 0x000fe400030f0eff */
[----:B-1----:R-:W-:Y:S02]  /*3630*/  IADD3 R124, P6, R54, R23, RZ ;  /* 0x00000017367c7210 */ /* 0x002fe40007fde0ff */
[----:B------:R-:W-:Y:S01]  /*3640*/  ISETP.GE.AND P4, PT, R81, UR59, PT ;  /* 0x0000003b51007c0c */ /* 0x000fe2000bf86270 */
[----:B------:R1:W5:Y:S01]  /*3650*/  @!P5 LDG.E.U8 R126, desc[UR38][R120.64] ;  /* 0x00000026787ed981 */ /* 0x000362000c1e1100 */
[----:B------:R-:W-:-:S02]  /*3660*/  LEA.HI R81, R6, 0x2c, RZ, 0x1a ;  /* 0x0000002c06517811 */ /* 0x000fc400078fd0ff */
[----:B------:R-:W-:Y:S02]  /*3670*/  PRMT R138, RZ, 0x7610, R138 ;  /* 0x00007610ff8a7816 */ /* 0x000fe4000000008a */
[----:B------:R-:W-:Y:S02]  /*3680*/  LEA.HI.X.SX32 R125, R54, R49, 0x1, P6 ;  /* 0x00000031367d7211 */ /* 0x000fe400030f0eff */
[----:B0-----:R-:W-:Y:S02]  /*3690*/  IADD3 R118, P6, R100, R23, RZ ;  /* 0x0000001764767210 */ /* 0x001fe40007fde0ff */
[----:B------:R-:W-:Y:S01]  /*36a0*/  ISETP.GE.AND P5, PT, R81, UR59, PT ;  /* 0x0000003b51007c0c */ /* 0x000fe2000bfa6270 */
[----:B------:R0:W5:Y:S01]  /*36b0*/  @!P0 LDG.E.U8 R138, desc[UR38][R122.64] ;  /* 0x000000267a8a8981 */ /* 0x000162000c1e1100 */
[----:B------:R-:W-:Y:S02]  /*36c0*/  LOP3.LUT R81, R3, 0x30, RZ, 0xfc, !PT ;  /* 0x0000003003517812 */ /* 0x000fe400078efcff */
[----:B------:R-:W-:-:S02]  /*36d0*/  PRMT R140, RZ, 0x7610, R140 ;  /* 0x00007610ff8c7816 */ /* 0x000fc4000000008c */
[----:B------:R-:W-:Y:S02]  /*36e0*/  LEA.HI.X.SX32 R119, R100, R49, 0x1, P6 ;  /* 0x0000003164777211 */ /* 0x000fe400030f0eff */
[C---:B-1----:R-:W-:Y:S02]  /*36f0*/  IADD3 R120, P6, R56.reuse, R23, RZ ;  /* 0x0000001738787210 */ /* 0x042fe40007fde0ff */
[----:B------:R-:W-:Y:S01]  /*3700*/  ISETP.GE.AND P0, PT, R81, UR59, PT ;  /* 0x0000003b51007c0c */ /* 0x000fe2000bf06270 */
[----:B------:R1:W5:Y:S01]  /*3710*/  @!P1 LDG.E.U8 R140, desc[UR38][R124.64] ;  /* 0x000000267c8c9981 */ /* 0x000362000c1e1100 */
[----:B------:R-:W-:Y:S02]  /*3720*/  LOP3.LUT R81, R3, 0x34, RZ, 0xfc, !PT ;  /* 0x0000003403517812 */ /* 0x000fe400078efcff */
[----:B------:R-:W-:Y:S02]  /*3730*/  PRMT R142, RZ, 0x7610, R142 ;  /* 0x00007610ff8e7816 */ /* 0x000fe4000000008e */
[----:B------:R-:W-:-:S02]  /*3740*/  LEA.HI.X.SX32 R121, R56, R49, 0x1, P6 ;  /* 0x0000003138797211 */ /* 0x000fc400030f0eff */
[C---:B0-----:R-:W-:Y:S02]  /*3750*/  IADD3 R122, P6, R58.reuse, R23, RZ ;  /* 0x000000173a7a7210 */ /* 0x041fe40007fde0ff */
[----:B------:R-:W-:Y:S01]  /*3760*/  ISETP.GE.AND P1, PT, R81, UR59, PT ;  /* 0x0000003b51007c0c */ /* 0x000fe2000bf26270 */
[----:B------:R0:W5:Y:S01]  /*3770*/  @!P2 LDG.E.U8 R142, desc[UR38][R118.64] ;  /* 0x00000026768ea981 */ /* 0x000162000c1e1100 */
[----:B------:R-:W-:Y:S02]  /*3780*/  LOP3.LUT R81, R3, 0x38, RZ, 0xfc, !PT ;  /* 0x0000003803517812 */ /* 0x000fe400078efcff */
[----:B------:R-:W-:Y:S02]  /*3790*/  PRMT R144, RZ, 0x7610, R144 ;  /* 0x00007610ff907816 */ /* 0x000fe40000000090 */
[----:B------:R-:W-:Y:S02]  /*37a0*/  LEA.HI.X.SX32 R123, R58, R49, 0x1, P6 ;  /* 0x000000313a7b7211 */ /* 0x000fe400030f0eff */
[----:B-1----:R-:W-:-:S02]  /*37b0*/  IADD3 R124, P6, R52, R23, RZ ;  /* 0x00000017347c7210 */ /* 0x002fc40007fde0ff */
[----:B------:R-:W-:Y:S01]  /*37c0*/  ISETP.GE.AND P2, PT, R81, UR59, PT ;  /* 0x0000003b51007c0c */ /* 0x000fe2000bf46270 */
[----:B------:R1:W5:Y:S01]  /*37d0*/  @!P3 LDG.E.U8 R144, desc[UR38][R120.64] ;  /* 0x000000267890b981 */ /* 0x000362000c1e1100 */
[----:B------:R-:W-:Y:S02]  /*37e0*/  LEA.HI R81, R6, 0x3c, RZ, 0x1a ;  /* 0x0000003c06517811 */ /* 0x000fe400078fd0ff */
[----:B------:R-:W-:Y:S02]  /*37f0*/  PRMT R146, RZ, 0x7610, R146 ;  /* 0x00007610ff927816 */ /* 0x000fe40000000092 */
[----:B------:R-:W-:Y:S02]  /*3800*/  LEA.HI.X.SX32 R125, R52, R49, 0x1, P6 ;  /* 0x00000031347d7211 */ /* 0x000fe400030f0eff */
[----:B0-----:R-:W-:Y:S02]  /*3810*/  IADD3 R118, P6, R60, R23, RZ ;  /* 0x000000173c767210 */ /* 0x001fe40007fde0ff */
[----:B------:R-:W-:Y:S01]  /*3820*/  ISETP.GE.AND P3, PT, R81, UR59, PT ;  /* 0x0000003b51007c0c */ /* 0x000fe2000bf66270 */
[----:B------:R0:W5:Y:S01]  /*3830*/  @!P4 LDG.E.U8 R146, desc[UR38][R122.64] ;  /* 0x000000267a92c981 */ /* 0x000162000c1e1100 */
[----:B------:R-:W-:-:S02]  /*3840*/  LOP3.LUT R81, R3, 0x40, RZ, 0xfc, !PT ;  /* 0x0000004003517812 */ /* 0x000fc400078efcff */
[----:B------:R-:W-:Y:S02]  /*3850*/  PRMT R148, RZ, 0x7610, R148 ;  /* 0x00007610ff947816 */ /* 0x000fe40000000094 */
[----:B------:R-:W-:Y:S02]  /*3860*/  LEA.HI.X.SX32 R119, R60, R49, 0x1, P6 ;  /* 0x000000313c777211 */ /* 0x000fe400030f0eff */
[----:B-1----:R-:W-:Y:S02]  /*3870*/  IADD3 R120, P6, R62, R23, RZ ;  /* 0x000000173e787210 */ /* 0x002fe40007fde0ff */
[----:B------:R-:W-:Y:S01]  /*3880*/  ISETP.GE.AND P4, PT, R81, UR59, PT ;  /* 0x0000003b51007c0c */ /* 0x000fe2000bf86270 */
[----:B------:R1:W5:Y:S01]  /*3890*/  @!P5 LDG.E.U8 R148, desc[UR38][R124.64] ;  /* 0x000000267c94d981 */ /* 0x000362000c1e1100 */
[----:B------:R-:W-:Y:S02]  /*38a0*/  LOP3.LUT R81, R3, 0x44, RZ, 0xfc, !PT ;  /* 0x0000004403517812 */ /* 0x000fe400078efcff */
[----:B------:R-:W-:-:S02]  /*38b0*/  PRMT R150, RZ, 0x7610, R150 ;  /* 0x00007610ff967816 */ /* 0x000fc40000000096 */
[----:B------:R-:W-:Y:S02]  /*38c0*/  LEA.HI.X.SX32 R121, R62, R49, 0x1, P6 ;  /* 0x000000313e797211 */ /* 0x000fe400030f0eff */
[C---:B0-----:R-:W-:Y:S02]  /*38d0*/  IADD3 R122, P6, R64.reuse, R23, RZ ;  /* 0x00000017407a7210 */ /* 0x041fe40007fde0ff */
[----:B------:R-:W-:Y:S01]  /*38e0*/  ISETP.GE.AND P5, PT, R81, UR59, PT ;  /* 0x0000003b51007c0c */ /* 0x000fe2000bfa6270 */
[----:B------:R0:W5:Y:S01]  /*38f0*/  @!P0 LDG.E.U8 R150, desc[UR38][R118.64] ;  /* 0x0000002676968981 */ /* 0x000162000c1e1100 */
[----:B------:R-:W-:Y:S02]  /*3900*/  LOP3.LUT R81, R3, 0x48, RZ, 0xfc, !PT ;  /* 0x0000004803517812 */ /* 0x000fe400078efcff */
[----:B------:R-:W-:Y:S02]  /*3910*/  PRMT R152, RZ, 0x7610, R152 ;  /* 0x00007610ff987816 */ /* 0x000fe40000000098 */
[----:B------:R-:W-:-:S02]  /*3920*/  LEA.HI.X.SX32 R123, R64, R49, 0x1, P6 ;  /* 0x00000031407b7211 */ /* 0x000fc400030f0eff */
[----:B-1----:R-:W-:Y:S02]  /*3930*/  IADD3 R124, P6, R50, R23, RZ ;  /* 0x00000017327c7210 */ /* 0x002fe40007fde0ff */
[----:B------:R-:W-:Y:S01]  /*3940*/  ISETP.GE.AND P0, PT, R81, UR59, PT ;  /* 0x0000003b51007c0c */ /* 0x000fe2000bf06270 */
[----:B------:R1:W5:Y:S01]  /*3950*/  @!P1 LDG.E.U8 R152, desc[UR38][R120.64] ;  /* 0x0000002678989981 */ /* 0x000362000c1e1100 */
[----:B------:R-:W-:Y:S02]  /*3960*/  LEA.HI R81, R6, 0x4c, RZ, 0x1a ;  /* 0x0000004c06517811 */ /* 0x000fe400078fd0ff */
        /* <DEDUP_REMOVED lines=11> */
[----:B------:R-:W-:-:S02]  /*3a20*/  LOP3.LUT R81, R3, 0x54, RZ, 0xfc, !PT ;  /* 0x0000005403517812 */ /* 0x000fc400078efcff */
        /* <DEDUP_REMOVED lines=8> */
[----:B-1----:R-:W-:Y:S02]  /*3ab0*/  IADD3 R124, P6, R90, R23, RZ ;  /* 0x000000175a7c7210 */ /* 0x002fe40007fde0ff */
[----:B------:R-:W-:Y:S01]  /*3ac0*/  ISETP.GE.AND P4, PT, R81, UR59, PT ;  /* 0x0000003b51007c0c */ /* 0x000fe2000bf86270 */
[----:B------:R1:W5:Y:S01]  /*3ad0*/  @!P5 LDG.E.U8 R160, desc[UR38][R120.64] ;  /* 0x0000002678a0d981 */ /* 0x000362000c1e1100 */
[----:B------:R-:W-:Y:S02]  /*3ae0*/  LEA.HI R81, R6, 0x5c, RZ, 0x1a ;  /* 0x0000005c06517811 */ /* 0x000fe400078fd0ff */
        /* <DEDUP_REMOVED lines=11> */
[----:B------:R-:W-:Y:S02]  /*3ba0*/  LOP3.LUT R81, R3, 0x64, RZ, 0xfc, !PT ;  /* 0x0000006403517812 */ /* 0x000fe400078efcff */
        /* <DEDUP_REMOVED lines=11> */
[----:B------:R-:W-:Y:S02]  /*3c60*/  LEA.HI R81, R6, 0x6c, RZ, 0x1a ;  /* 0x0000006c06517811 */ /* 0x000fe400078fd0ff */
        /* <DEDUP_REMOVED lines=8> */
[C---:B-1----:R-:W-:Y:S02]  /*3cf0*/  IADD3 R120, P6, R80.reuse, R23, RZ ;  /* 0x0000001750787210 */ /* 0x042fe40007fde0ff */
[----:B------:R-:W-:Y:S01]  /*3d00*/  ISETP.GE.AND P4, PT, R81, UR59, PT ;  /* 0x0000003b51007c0c */ /* 0x000fe2000bf86270 */
[----:B------:R1:W5:Y:S01]  /*3d10*/  @!P5 LDG.E.U8 R174, desc[UR38][R124.64] ;  /* 0x000000267caed981 */ /* 0x000362000c1e1100 */
[----:B------:R-:W-:Y:S02]  /*3d20*/  LOP3.LUT R81, R3, 0x74, RZ, 0xfc, !PT ;  /* 0x0000007403517812 */ /* 0x000fe400078efcff */
[----:B------:R-:W-:Y:S02]  /*3d30*/  PRMT R178, RZ, 0x7610, R178 ;  /* 0x00007610ffb27816 */ /* 0x000fe400000000b2 */
[----:B------:R-:W-:Y:S02]  /*3d40*/  PRMT R176, RZ, 0x7610, R176 ;  /* 0x00007610ffb07816 */ /* 0x000fe400000000b0 */
[----:B------:R-:W-:-:S02]  /*3d50*/  LEA.HI.X.SX32 R121, R80, R49, 0x1, P6 ;  /* 0x0000003150797211 */ /* 0x000fc400030f0eff */
[C---:B0-----:R-:W-:Y:S02]  /*3d60*/  IADD3 R122, P6, R82.reuse, R23, RZ ;  /* 0x00000017527a7210 */ /* 0x041fe40007fde0ff */
[----:B------:R-:W-:Y:S01]  /*3d70*/  ISETP.GE.AND P5, PT, R81, UR59, PT ;  /* 0x0000003b51007c0c */ /* 0x000fe2000bfa6270 */
[----:B------:R0:W5:Y:S01]  /*3d80*/  @!P1 LDG.E.U8 R178, desc[UR38][R120.64] ;  /* 0x0000002678b29981 */ /* 0x000162000c1e1100 */
[----:B------:R-:W-:Y:S02]  /*3d90*/  LOP3.LUT R81, R3, 0x78, RZ, 0xfc, !PT ;  /* 0x0000007803517812 */ /* 0x000fe400078efcff */
[----:B------:R-:W-:Y:S01]  /*3da0*/  PRMT R180, RZ, 0x7610, R180 ;  /* 0x00007610ffb47816 */ /* 0x000fe200000000b4 */
[----:B------:R0:W5:Y:S01]  /*3db0*/  @!P0 LDG.E.U8 R176, desc[UR38][R118.64] ;  /* 0x0000002676b08981 */ /* 0x000162000c1e1100 */
[----:B------:R-:W-:Y:S02]  /*3dc0*/  LEA.HI.X.SX32 R123, R82, R49, 0x1, P6 ;  /* 0x00000031527b7211 */ /* 0x000fe400030f0eff */
[----:B-1----:R-:W-:-:S02]  /*3dd0*/  IADD3 R124, P1, R94, R23, RZ ;  /* 0x000000175e7c7210 */ /* 0x002fc40007f3e0ff */
[----:B------:R-:W-:Y:S01]  /*3de0*/  ISETP.GE.AND P0, PT, R81, UR59, PT ;  /* 0x0000003b51007c0c */ /* 0x000fe2000bf06270 */
[----:B------:R1:W5:Y:S01]  /*3df0*/  @!P2 LDG.E.U8 R180, desc[UR38][R122.64] ;  /* 0x000000267ab4a981 */ /* 0x000362000c1e1100 */
[----:B------:R-:W-:Y:S02]  /*3e00*/  LEA.HI R81, R6, 0x7c, RZ, 0x1a ;  /* 0x0000007c06517811 */ /* 0x000fe400078fd0ff */
[----:B------:R-:W-:Y:S02]  /*3e10*/  PRMT R182, RZ, 0x7610, R182 ;  /* 0x00007610ffb67816 */ /* 0x000fe400000000b6 */
[----:B------:R-:W-:Y:S02]  /*3e20*/  LEA.HI.X.SX32 R125, R94, R49, 0x1, P1 ;  /* 0x000000315e7d7211 */ /* 0x000fe400008f0eff */
[C---:B0-----:R-:W-:Y:S02]  /*3e30*/  IADD3 R120, P2, R86.reuse, R23, RZ ;  /* 0x0000001756787210 */ /* 0x041fe40007f5e0ff */
[----:B------:R-:W-:Y:S01]  /*3e40*/  ISETP.GE.AND P6, PT, R81, UR59, PT ;  /* 0x0000003b51007c0c */ /* 0x000fe2000bfc6270 */
[----:B------:R0:W5:Y:S01]  /*3e50*/  @!P3 LDG.E.U8 R182, desc[UR38][R124.64] ;  /* 0x000000267cb6b981 */ /* 0x000162000c1e1100 */
[----:B------:R-:W-:-:S02]  /*3e60*/  LEA.HI.X.SX32 R121, R86, R49, 0x1, P2 ;  /* 0x0000003156797211 */ /* 0x000fc400010f0eff */
[-C--:B------:R-:W-:Y:S02]  /*3e70*/  IADD3 R118, P1, R84, R23.reuse, RZ ;  /* 0x0000001754767210 */ /* 0x080fe40007f3e0ff */
[-C--:B-1----:R-:W-:Y:S02]  /*3e80*/  IADD3 R122, P2, R88, R23.reuse, RZ ;  /* 0x00000017587a7210 */ /* 0x082fe40007f5e0ff */
[----:B------:R-:W-:Y:S02]  /*3e90*/  PRMT R184, RZ, 0x7610, R184 ;  /* 0x00007610ffb87816 */ /* 0x000fe400000000b8 */
[----:B------:R-:W-:Y:S02]  /*3ea0*/  MOV R77, UR25 ;  /* 0x00000019004d7c02 */ /* 0x000fe40008000f00 */
[----:B0-----:R-:W-:Y:S02]  /*3eb0*/  IADD3 R124, P3, R96, R23, RZ ;  /* 0x00000017607c7210 */ /* 0x001fe40007f7e0ff */
[----:B------:R-:W-:-:S02]  /*3ec0*/  PRMT R186, RZ, 0x7610, R186 ;  /* 0x00007610ffba7816 */ /* 0x000fc400000000ba */
[----:B------:R-:W-:Y:S02]  /*3ed0*/  PRMT R188, RZ, 0x7610, R188 ;  /* 0x00007610ffbc7816 */ /* 0x000fe400000000bc */
[----:B------:R-:W-:Y:S02]  /*3ee0*/  PRMT R190, RZ, 0x7610, R190 ;  /* 0x00007610ffbe7816 */ /* 0x000fe400000000be */
[-C--:B------:R-:W-:Y:S01]  /*3ef0*/  LEA.HI.X.SX32 R119, R84, R49.reuse, 0x1, P1 ;  /* 0x0000003154777211 */ /* 0x080fe200008f0eff */
[----:B------:R0:W5:Y:S01]  /*3f00*/  @!P5 LDG.E.U8 R186, desc[UR38][R120.64] ;  /* 0x0000002678bad981 */ /* 0x000162000c1e1100 */
[-C--:B------:R-:W-:Y:S02]  /*3f10*/  LEA.HI.X.SX32 R123, R88, R49.reuse, 0x1, P2 ;  /* 0x00000031587b7211 */ /* 0x080fe400010f0eff */
[----:B------:R-:W-:Y:S01]  /*3f20*/  LEA.HI.X.SX32 R125, R96, R49, 0x1, P3 ;  /* 0x00000031607d7211 */ /* 0x000fe200018f0eff */
[----:B------:R1:W5:Y:S01]  /*3f30*/  @!P4 LDG.E.U8 R184, desc[UR38][R118.64] ;  /* 0x0000002676b8c981 */ /* 0x000362000c1e1100 */
[----:B------:R-:W-:-:S03]  /*3f40*/  MOV R79, UR24 ;  /* 0x00000018004f7c02 */ /* 0x000fc60008000f00 */
[----:B------:R-:W5:Y:S04]  /*3f50*/  @!P0 LDG.E.U8 R188, desc[UR38][R122.64] ;  /* 0x000000267abc8981 */ /* 0x000f68000c1e1100 */
[----:B------:R2:W5:Y:S01]  /*3f60*/  @!P6 LDG.E.U8 R190, desc[UR38][R124.64] ;  /* 0x000000267cbee981 */ /* 0x000562000c1e1100 */
[----:B------:R-:W-:Y:S01]  /*3f70*/  BAR.SYNC.DEFER_BLOCKING 0x0 ;  /* 0x0000000000007b1d */ /* 0x000fe20000010000 */
[----:B------:R-:W-:Y:S02]  /*3f80*/  LOP3.LUT R81, R6, 0x7f, RZ, 0xc0, !PT ;  /* 0x0000007f06517812 */ /* 0x000fe400078ec0ff */
[----:B------:R-:W-:Y:S02]  /*3f90*/  IADD3 RZ, P2, R7, R46, RZ ;  /* 0x0000002e07ff7210 */ /* 0x000fe40007f5e0ff */
[----:B------:R-:W-:-:S02]  /*3fa0*/  ISETP.GE.AND P1, PT, R81, UR59, PT ;  /* 0x0000003b51007c0c */ /* 0x000fc4000bf26270 */
[C---:B------:R-:W-:Y:S01]  /*3fb0*/  IADD3 RZ, P0, R7.reuse, UR36, RZ ;  /* 0x0000002407ff7c10 */ /* 0x040fe2000ff1e0ff */
[C---:B------:R-:W-:Y:S01]  /*3fc0*/  IMAD.X R171, R116.reuse, 0x1, R48, P2 ;  /* 0x0000000174ab7824 */ /* 0x040fe200010e0630 */
[C---:B------:R-:W-:Y:S02]  /*3fd0*/  IADD3 RZ, P2, R7.reuse, R44, RZ ;  /* 0x0000002c07ff7210 */ /* 0x040fe40007f5e0ff */
[C---:B0-----:R-:W-:Y:S02]  /*3fe0*/  IADD3.X R121, R116.reuse, UR4, RZ, P0, !PT ;  /* 0x0000000474797c10 */ /* 0x041fe400087fe4ff */
[C---:B------:R-:W-:Y:S01]  /*3ff0*/  IADD3 RZ, P0, R7.reuse, UR40, RZ ;  /* 0x0000002807ff7c10 */ /* 0x040fe2000ff1e0ff */
[----:B-1----:R-:W-:Y:S01]  /*4000*/  IMAD.X R119, R116, 0x1, R47, P2 ;  /* 0x0000000174777824 */ /* 0x002fe200010e062f */
[----:B------:R-:W-:Y:S01]  /*4010*/  PRMT R196, RZ, 0x7610, R196 ;  /* 0x00007610ffc47816 */ /* 0x000fe200000000c4 */
[C---:B------:R-:W-:Y:S01]  /*4020*/  VIADD R120, R7.reuse, UR36 ;  /* 0x0000002407787c36 */ /* 0x040fe20008000000 */
[----:B------:R-:W-:Y:S01]  /*4030*/  PRMT R192, RZ, 0x7610, R192 ;  /* 0x00007610ffc07816 */ /* 0x000fe200000000c0 */
[C---:B------:R-:W-:Y:S01]  /*4040*/  IMAD.IADD R170, R7.reuse, 0x1, R46 ;  /* 0x0000000107aa7824 */ /* 0x040fe200078e022e */
[----:B------:R-:W-:-:S02]  /*4050*/  IADD3 RZ, P2, R7, UR37, RZ ;  /* 0x0000002507ff7c10 */ /* 0x000fc4000ff5e0ff */
[C---:B--2---:R-:W-:Y:S02]  /*4060*/  IADD3.X R125, R116.reuse, UR6, RZ, P0, !PT ;  /* 0x00000006747d7c10 */ /* 0x044fe400087fe4ff */
[C---:B------:R-:W-:Y:S01]  /*4070*/  IADD3 RZ, P0, R7.reuse, UR42, RZ ;  /* 0x0000002a07ff7c10 */ /* 0x040fe2000ff1e0ff */
[C---:B------:R-:W-:Y:S01]  /*4080*/  IMAD.IADD R118, R7.reuse, 0x1, R44 ;  /* 0x0000000107767824 */ /* 0x040fe200078e022c */
[----:B------:R-:W-:Y:S01]  /*4090*/  PRMT R194, RZ, 0x7610, R194 ;  /* 0x00007610ffc27816 */ /* 0x000fe200000000c2 */
[----:B------:R0:W2:Y:S01]  /*40a0*/  @!P1 LDG.E.U8 R196, desc[UR38][R120.64] ;  /* 0x0000002678c49981 */ /* 0x0000a2000c1e1100 */
[----:B------:R-:W-:Y:S01]  /*40b0*/  PRMT R198, RZ, 0x7610, R198 ;  /* 0x00007610ffc67816 */ /* 0x000fe200000000c6 */
[C---:B------:R-:W-:Y:S01]  /*40c0*/  VIADD R124, R7.reuse, UR40 ;  /* 0x00000028077c7c36 */ /* 0x040fe20008000000 */
[C---:B------:R-:W-:Y:S01]  /*40d0*/  IADD3.X R123, R116.reuse, UR5, RZ, P2, !PT ;  /* 0x00000005747b7c10 */ /* 0x040fe200097fe4ff */
[----:B------:R1:W2:Y:S01]  /*40e0*/  @!P1 LDG.E.U8 R192, desc[UR38][R170.64] ;  /* 0x00000026aac09981 */ /* 0x0002a2000c1e1100 */
[C---:B------:R-:W-:Y:S01]  /*40f0*/  IADD3 RZ, P2, R7.reuse, UR41, RZ ;  /* 0x0000002907ff7c10 */ /* 0x040fe2000ff5e0ff */
[----:B------:R-:W-:Y:S01]  /*4100*/  VIADD R122, R7, UR37 ;  /* 0x00000025077a7c36 */ /* 0x000fe20008000000 */
[----:B------:R-:W-:Y:S01]  /*4110*/  PRMT R202, RZ, 0x7610, R202 ;  /* 0x00007610ffca7816 */ /* 0x000fe200000000ca */
[----:B------:R3:W2:Y:S01]  /*4120*/  @!P1 LDG.E.U8 R194, desc[UR38][R118.64] ;  /* 0x0000002676c29981 */ /* 0x0006a2000c1e1100 */
[----:B0-----:R-:W-:-:S02]  /*4130*/  IADD3.X R121, R116, UR8, RZ, P0, !PT ;  /* 0x0000000874797c10 */ /* 0x001fc400087fe4ff */
[C---:B------:R-:W-:Y:S01]  /*4140*/  IADD3 RZ, P0, R7.reuse, UR44, RZ ;  /* 0x0000002c07ff7c10 */ /* 0x040fe2000ff1e0ff */
[----:B------:R0:W2:Y:S01]  /*4150*/  @!P1 LDG.E.U8 R198, desc[UR38][R124.64] ;  /* 0x000000267cc69981 */ /* 0x0000a2000c1e1100 */
[----:B-1----:R-:W-:Y:S01]  /*4160*/  PRMT R170, RZ, 0x7610, R170 ;  /* 0x00007610ffaa7816 */ /* 0x002fe200000000aa */
[C---:B------:R-:W-:Y:S01]  /*4170*/  VIADD R120, R7.reuse, UR42 ;  /* 0x0000002a07787c36 */ /* 0x040fe20008000000 */
[C---:B---3--:R-:W-:Y:S02]  /*4180*/  IADD3.X R119, R116.reuse, UR7, RZ, P2, !PT ;  /* 0x0000000774777c10 */ /* 0x048fe400097fe4ff */
[C---:B------:R-:W-:Y:S02]  /*4190*/  IADD3 RZ, P2, R7.reuse, UR43, RZ ;  /* 0x0000002b07ff7c10 */ /* 0x040fe4000ff5e0ff */
[----:B------:R1:W3:Y:S01]  /*41a0*/  @!P1 LDG.E.U8 R170, desc[UR38][R122.64] ;  /* 0x000000267aaa9981 */ /* 0x0002e2000c1e1100 */
[C---:B0-----:R-:W-:Y:S02]  /*41b0*/  IADD3.X R125, R116.reuse, UR10, RZ, P0, !PT ;  /* 0x0000000a747d7c10 */ /* 0x041fe400087fe4ff */
[C---:B------:R-:W-:Y:S01]  /*41c0*/  IADD3 RZ, P0, R7.reuse, UR46, RZ ;  /* 0x0000002e07ff7c10 */ /* 0x040fe2000ff1e0ff */
[C---:B------:R-:W-:Y:S01]  /*41d0*/  VIADD R118, R7.reuse, UR41 ;  /* 0x0000002907767c36 */ /* 0x040fe20008000000 */
[----:B------:R-:W-:Y:S01]  /*41e0*/  PRMT R200, RZ, 0x7610, R200 ;  /* 0x00007610ffc87816 */ /* 0x000fe200000000c8 */
[----:B------:R0:W3:Y:S01]  /*41f0*/  @!P1 LDG.E.U8 R202, desc[UR38][R120.64] ;  /* 0x0000002678ca9981 */ /* 0x0000e2000c1e1100 */
[----:B------:R-:W-:Y:S01]  /*4200*/  PRMT R206, RZ, 0x7610, R206 ;  /* 0x00007610ffce7816 */ /* 0x000fe200000000ce */
[----:B------:R-:W-:Y:S01]  /*4210*/  VIADD R124, R7, UR44 ;  /* 0x0000002c077c7c36 */ /* 0x000fe20008000000 */
[----:B-1----:R-:W-:-:S02]  /*4220*/  IADD3.X R123, R116, UR9, RZ, P2, !PT ;  /* 0x00000009747b7c10 */ /* 0x002fc400097fe4ff */
[C---:B------:R-:W-:Y:S01]  /*4230*/  IADD3 RZ, P2, R7.reuse, UR45, RZ ;  /* 0x0000002d07ff7c10 */ /* 0x040fe2000ff5e0ff */
[----:B------:R1:W3:Y:S01]  /*4240*/  @!P1 LDG.E.U8 R200, desc[UR38][R118.64] ;  /* 0x0000002676c89981 */ /* 0x0002e2000c1e1100 */
[----:B------:R-:W-:Y:S02]  /*4250*/  PRMT R204, RZ, 0x7610, R204 ;  /* 0x00007610ffcc7816 */ /* 0x000fe400000000cc */
[C---:B0-----:R-:W-:Y:S01]  /*4260*/  IADD3.X R121, R116.reuse, UR12, RZ, P0, !PT ;  /* 0x0000000c74797c10 */ /* 0x041fe200087fe4ff */
[C---:B------:R-:W-:Y:S01]  /*4270*/  VIADD R122, R7.reuse, UR43 ;  /* 0x0000002b077a7c36 */ /* 0x040fe20008000000 */
[C---:B------:R-:W-:Y:S01]  /*4280*/  IADD3 RZ, P0, R7.reuse, UR48, RZ ;  /* 0x0000003007ff7c10 */ /* 0x040fe2000ff1e0ff */
[----:B------:R0:W3:Y:S01]  /*4290*/  @!P1 LDG.E.U8 R206, desc[UR38][R124.64] ;  /* 0x000000267cce9981 */ /* 0x0000e2000c1e1100 */
[----:B------:R-:W-:Y:S01]  /*42a0*/  PRMT R210, RZ, 0x7610, R210 ;  /* 0x00007610ffd27816 */ /* 0x000fe200000000d2 */
[C---:B------:R-:W-:Y:S01]  /*42b0*/  VIADD R120, R7.reuse, UR46 ;  /* 0x0000002e07787c36 */ /* 0x040fe20008000000 */
[----:B-1----:R-:W-:Y:S01]  /*42c0*/  IADD3.X R119, R116, UR11, RZ, P2, !PT ;  /* 0x0000000b74777c10 */ /* 0x002fe200097fe4ff */
[----:B------:R1:W3:Y:S01]  /*42d0*/  @!P1 LDG.E.U8 R204, desc[UR38][R122.64] ;  /* 0x000000267acc9981 */ /* 0x0002e2000c1e1100 */
[----:B------:R-:W-:-:S02]  /*42e0*/  IADD3 RZ, P2, R7, UR47, RZ ;  /* 0x0000002f07ff7c10 */ /* 0x000fc4000ff5e0ff */
[----:B------:R-:W-:Y:S01]  /*42f0*/  PRMT R212, RZ, 0x7610, R212 ;  /* 0x00007610ffd47816 */ /* 0x000fe200000000d4 */
[----:B------:R4:W3:Y:S01]  /*4300*/  @!P1 LDG.E.U8 R210, desc[UR38][R120.64] ;  /* 0x0000002678d29981 */ /* 0x0008e2000c1e1100 */
[C---:B0-----:R-:W-:Y:S02]  /*4310*/  IADD3.X R125, R116.reuse, UR14, RZ, P0, !PT ;  /* 0x0000000e747d7c10 */ /* 0x041fe400087fe4ff */
[C---:B------:R-:W-:Y:S01]  /*4320*/  IADD3 RZ, P0, R7.reuse, UR50, RZ ;  /* 0x0000003207ff7c10 */ /* 0x040fe2000ff1e0ff */
[C---:B-1----:R-:W-:Y:S01]  /*4330*/  VIADD R122, R7.reuse, UR47 ;  /* 0x0000002f077a7c36 */ /* 0x042fe20008000000 */
[C---:B------:R-:W-:Y:S02]  /*4340*/  IADD3.X R123, R116.reuse, UR13, RZ, P2, !PT ;  /* 0x0000000d747b7c10 */ /* 0x040fe400097fe4ff */
[----:B----4-:R-:W-:Y:S02]  /*4350*/  IADD3.X R121, R116, UR28, RZ, P0, !PT ;  /* 0x0000001c74797c10 */ /* 0x010fe400087fe4ff */
[C---:B------:R-:W-:Y:S01]  /*4360*/  IADD3 RZ, P0, R7.reuse, UR51, RZ ;  /* 0x0000003307ff7c10 */ /* 0x040fe2000ff1e0ff */
[C---:B------:R-:W-:Y:S01]  /*4370*/  VIADD R118, R7.reuse, UR45 ;  /* 0x0000002d07767c36 */ /* 0x040fe20008000000 */
[----:B------:R-:W-:Y:S01]  /*4380*/  PRMT R208, RZ, 0x7610, R208 ;  /* 0x00007610ffd07816 */ /* 0x000fe200000000d0 */
[C---:B------:R-:W-:Y:S01]  /*4390*/  VIADD R124, R7.reuse, UR48 ;  /* 0x00000030077c7c36 */ /* 0x040fe20008000000 */
[----:B------:R-:W-:Y:S01]  /*43a0*/  PRMT R214, RZ, 0x7610, R214 ;  /* 0x00007610ffd67816 */ /* 0x000fe200000000d6 */
[----:B------:R0:W4:Y:S01]  /*43b0*/  @!P1 LDG.E.U8 R212, desc[UR38][R122.64] ;  /* 0x000000267ad49981 */ /* 0x000122000c1e1100 */
[----:B------:R-:W-:-:S02]  /*43c0*/  IADD3 RZ, P2, R7, UR49, RZ ;  /* 0x0000003107ff7c10 */ /* 0x000fc4000ff5e0ff */
[----:B------:R-:W-:Y:S01]  /*43d0*/  PRMT R216, RZ, 0x7610, R216 ;  /* 0x00007610ffd87816 */ /* 0x000fe200000000d8 */
[----:B------:R1:W4:Y:S04]  /*43e0*/  @!P1 LDG.E.U8 R208, desc[UR38][R118.64] ;  /* 0x0000002676d09981 */ /* 0x000328000c1e1100 */
[----:B------:R1:W4:Y:S01]  /*43f0*/  @!P1 LDG.E.U8 R214, desc[UR38][R124.64] ;  /* 0x000000267cd69981 */ /* 0x000322000c1e1100 */
[C---:B0-----:R-:W-:Y:S02]  /*4400*/  IADD3.X R123, R116.reuse, UR29, RZ, P0, !PT ;  /* 0x0000001d747b7c10 */ /* 0x041fe400087fe4ff */
[C---:B------:R-:W-:Y:S01]  /*4410*/  IADD3 RZ, P0, R7.reuse, UR52, RZ ;  /* 0x0000003407ff7c10 */ /* 0x040fe2000ff1e0ff */
[----:B-1----:R-:W-:Y:S01]  /*4420*/  VIADD R118, R7, UR49 ;  /* 0x0000003107767c36 */ /* 0x002fe20008000000 */
[----:B------:R-:W-:-:S02]  /*4430*/  IADD3.X R119, R116, UR15, RZ, P2, !PT ;  /* 0x0000000f74777c10 */ /* 0x000fc400097fe4ff */
[----:B------:R-:W-:Y:S02]  /*4440*/  IADD3.X R125, R116, UR30, RZ, P0, !PT ;  /* 0x0000001e747d7c10 */ /* 0x000fe400087fe4ff */
[C---:B------:R-:W-:Y:S01]  /*4450*/  IADD3 RZ, P0, R7.reuse, UR53, RZ ;  /* 0x0000003507ff7c10 */ /* 0x040fe2000ff1e0ff */
[C---:B------:R-:W-:Y:S01]  /*4460*/  VIADD R120, R7.reuse, UR50 ;  /* 0x0000003207787c36 */ /* 0x040fe20008000000 */
[----:B------:R-:W-:Y:S01]  /*4470*/  PRMT R218, RZ, 0x7610, R218 ;  /* 0x00007610ffda7816 */ /* 0x000fe200000000da */
[----:B------:R0:W4:Y:S01]  /*4480*/  @!P1 LDG.E.U8 R216, desc[UR38][R118.64] ;  /* 0x0000002676d89981 */ /* 0x000122000c1e1100 */
[----:B------:R-:W-:Y:S01]  /*4490*/  PRMT R220, RZ, 0x7610, R220 ;  /* 0x00007610ffdc7816 */ /* 0x000fe200000000dc */
[C---:B------:R-:W-:Y:S01]  /*44a0*/  VIADD R122, R7.reuse, UR51 ;  /* 0x00000033077a7c36 */ /* 0x040fe20008000000 */
[----:B------:R-:W-:Y:S02]  /*44b0*/  PRMT R222, RZ, 0x7610, R222 ;  /* 0x00007610ffde7816 */ /* 0x000fe400000000de */
[----:B------:R1:W4:Y:S01]  /*44c0*/  @!P1 LDG.E.U8 R218, desc[UR38][R120.64] ;  /* 0x0000002678da9981 */ /* 0x000322000c1e1100 */
[----:B------:R-:W-:-:S03]  /*44d0*/  VIADD R124, R7, UR52 ;  /* 0x00000034077c7c36 */ /* 0x000fc60008000000 */
[----:B------:R1:W4:Y:S01]  /*44e0*/  @!P1 LDG.E.U8 R220, desc[UR38][R122.64] ;  /* 0x000000267adc9981 */ /* 0x000322000c1e1100 */
[C---:B0-----:R-:W-:Y:S02]  /*44f0*/  IADD3.X R119, R116.reuse, UR31, RZ, P0, !PT ;  /* 0x0000001f74777c10 */ /* 0x041fe400087fe4ff */
[C---:B------:R-:W-:Y:S01]  /*4500*/  IADD3 RZ, P0, R7.reuse, UR54, RZ ;  /* 0x0000003607ff7c10 */ /* 0x040fe2000ff1e0ff */
[----:B------:R0:W4:Y:S03]  /*4510*/  @!P1 LDG.E.U8 R222, desc[UR38][R124.64] ;  /* 0x000000267cde9981 */ /* 0x000126000c1e1100 */
[----:B-1----:R-:W-:Y:S02]  /*4520*/  IADD3.X R121, R116, UR32, RZ, P0, !PT ;  /* 0x0000002074797c10 */ /* 0x002fe400087fe4ff */
[C---:B------:R-:W-:Y:S01]  /*4530*/  IADD3 R122, P0, R7.reuse, R12, RZ ;  /* 0x0000000c077a7210 */ /* 0x040fe20007f1e0ff */
[----:B------:R-:W-:Y:S01]  /*4540*/  VIADD R118, R7, UR53 ;  /* 0x0000003507767c36 */ /* 0x000fe20008000000 */
[----:B------:R-:W-:-:S03]  /*4550*/  PRMT R224, RZ, 0x7610, R224 ;  /* 0x00007610ffe07816 */ /* 0x000fc600000000e0 */
[C---:B------:R-:W-:Y:S01]  /*4560*/  IMAD.X R123, R116.reuse, 0x1, R13, P0 ;  /* 0x00000001747b7824 */ /* 0x040fe200000e060d */
[C---:B0-----:R-:W-:Y:S01]  /*4570*/  IADD3 R124, P0, R7.reuse, R14, RZ ;  /* 0x0000000e077c7210 */ /* 0x041fe20007f1e0ff */
[----:B------:R-:W-:Y:S01]  /*4580*/  VIADD R120, R7, UR54 ;  /* 0x0000003607787c36 */ /* 0x000fe20008000000 */
[----:B------:R0:W4:Y:S01]  /*4590*/  @!P1 LDG.E.U8 R224, desc[UR38][R118.64] ;  /* 0x0000002676e09981 */ /* 0x000122000c1e1100 */
[----:B------:R-:W-:Y:S02]  /*45a0*/  PRMT R226, RZ, 0x7610, R226 ;  /* 0x00007610ffe27816 */ /* 0x000fe400000000e2 */
[----:B------:R-:W-:Y:S01]  /*45b0*/  IMAD.X R125, R116, 0x1, R15, P0 ;  /* 0x00000001747d7824 */ /* 0x000fe200000e060f */
[----:B------:R-:W-:-:S03]  /*45c0*/  PRMT R246, RZ, 0x7610, R246 ;  /* 0x00007610fff67816 */ /* 0x000fc600000000f6 */
[----:B------:R1:W4:Y:S01]  /*45d0*/  @!P1 LDG.E.U8 R226, desc[UR38][R120.64] ;  /* 0x0000002678e29981 */ /* 0x000322000c1e1100 */
[----:B0-----:R-:W-:-:S03]  /*45e0*/  IADD3 R118, P0, R7, R16, RZ ;  /* 0x0000001007767210 */ /* 0x001fc60007f1e0ff */
[----:B------:R0:W4:Y:S02]  /*45f0*/  @!P1 LDG.E.U8 R246, desc[UR38][R122.64] ;  /* 0x000000267af69981 */ /* 0x000124000c1e1100 */
[----:B------:R-:W-:Y:S01]  /*4600*/  IMAD.X R119, R116, 0x1, R17, P0 ;  /* 0x0000000174777824 */ /* 0x000fe200000e0611 */
[----:B-1----:R-:W-:Y:S02]  /*4610*/  IADD3 R120, P0, R7, R18, RZ ;  /* 0x0000001207787210 */ /* 0x002fe40007f1e0ff */
[----:B------:R-:W-:-:S03]  /*4620*/  PRMT R244, RZ, 0x7610, R244 ;  /* 0x00007610fff47816 */ /* 0x000fc600000000f4 */
[C---:B------:R-:W-:Y:S01]  /*4630*/  IMAD.X R121, R116.reuse, 0x1, R19, P0 ;  /* 0x0000000174797824 */ /* 0x040fe200000e0613 */
[----:B0-----:R-:W-:Y:S02]  /*4640*/  IADD3 R122, P0, R7, R20, RZ ;  /* 0x00000014077a7210 */ /* 0x001fe40007f1e0ff */
        /* <DEDUP_REMOVED lines=12> */
[----:B------:R-:W-:Y:S01]  /*4710*/  PRMT R234, RZ, 0x7610, R234 ;  /* 0x00007610ffea7816 */ /* 0x000fe200000000ea */
[----:B------:R0:W4:Y:S02]  /*4720*/  @!P1 LDG.E.U8 R238, desc[UR38][R122.64] ;  /* 0x000000267aee9981 */ /* 0x000124000c1e1100 */
[----:B------:R-:W-:Y:S01]  /*4730*/  IMAD.X R121, R116, 0x1, R45, P0 ;  /* 0x0000000174797824 */ /* 0x000fe200000e062d */
[----:B------:R-:W-:Y:S02]  /*4740*/  PRMT R232, RZ, 0x7610, R232 ;  /* 0x00007610ffe87816 */ /* 0x000fe400000000e8 */
[----:B------:R1:W4:Y:S01]  /*4750*/  @!P1 LDG.E.U8 R234, desc[UR38][R118.64] ;  /* 0x0000002676ea9981 */ /* 0x000322000c1e1100 */
[----:B------:R-:W-:-:S03]  /*4760*/  PRMT R230, RZ, 0x7610, R230 ;  /* 0x00007610ffe67816 */ /* 0x000fc600000000e6 */
[----:B------:R1:W4:Y:S01]  /*4770*/  @!P1 LDG.E.U8 R232, desc[UR38][R120.64] ;  /* 0x0000002678e89981 */ /* 0x000322000c1e1100 */
[----:B0-----:R-:W-:-:S04]  /*4780*/  IADD3 R122, P0, R7, UR57, RZ ;  /* 0x00000039077a7c10 */ /* 0x001fc8000ff1e0ff */
[C---:B------:R-:W-:Y:S02]  /*4790*/  IADD3.X R123, R116.reuse, UR35, RZ, P0, !PT ;  /* 0x00000023747b7c10 */ /* 0x040fe400087fe4ff */
[C---:B-1----:R-:W-:Y:S02]  /*47a0*/  IADD3 R118, P0, R7.reuse, UR56, RZ ;  /* 0x0000003807767c10 */ /* 0x042fe4000ff1e0ff */
[----:B------:R-:W-:Y:S01]  /*47b0*/  PRMT R228, RZ, 0x7610, R228 ;  /* 0x00007610ffe47816 */ /* 0x000fe200000000e4 */
[----:B------:R0:W4:Y:S01]  /*47c0*/  @!P1 LDG.E.U8 R230, desc[UR38][R122.64] ;  /* 0x000000267ae69981 */ /* 0x000122000c1e1100 */
[C---:B------:R-:W-:Y:S02]  /*47d0*/  IADD3.X R119, R116.reuse, UR34, RZ, P0, !PT ;  /* 0x0000002274777c10 */ /* 0x040fe400087fe4ff */
[C---:B------:R-:W-:Y:S02]  /*47e0*/  IADD3 R120, P0, R7.reuse, R10, RZ ;  /* 0x0000000a07787210 */ /* 0x040fe40007f1e0ff */
[----:B------:R-:W-:Y:S01]  /*47f0*/  PRMT R236, RZ, 0x7610, R236 ;  /* 0x00007610ffec7816 */ /* 0x000fe200000000ec */
[----:B------:R1:W4:Y:S02]  /*4800*/  @!P1 LDG.E.U8 R228, desc[UR38][R118.64] ;  /* 0x0000002676e49981 */ /* 0x000324000c1e1100 */
[C---:B------:R-:W-:Y:S01]  /*4810*/  IMAD.X R121, R116.reuse, 0x1, R11, P0 ;  /* 0x0000000174797824 */ /* 0x040fe200000e060b */
[C---:B0-----:R-:W-:Y:S01]  /*4820*/  IADD3 R122, P0, R7.reuse, UR55, RZ ;  /* 0x00000037077a7c10 */ /* 0x041fe2000ff1e0ff */
[----:B------:R0:W-:Y:S03]  /*4830*/  STS.U8 [R73+UR58], R132 ;  /* 0x0000008449007988 */ /* 0x0001e6000800003a */
[----:B------:R-:W-:Y:S01]  /*4840*/  IADD3.X R123, R116, UR33, RZ, P0, !PT ;  /* 0x00000021747b7c10 */ /* 0x000fe200087fe4ff */
[----:B------:R0:W4:Y:S01]  /*4850*/  @!P1 LDG.E.U8 R236, desc[UR38][R124.64] ;  /* 0x000000267cec9981 */ /* 0x000122000c1e1100 */
[----:B-1----:R-:W-:-:S03]  /*4860*/  IADD3 R118, P0, R7, R8, RZ ;  /* 0x0000000807767210 */ /* 0x002fc60007f1e0ff */
[----:B------:R1:W-:Y:S01]  /*4870*/  STS.U8 [R73+UR58+0x4], R134 ;  /* 0x0000048649007988 */ /* 0x0003e2000800003a */
[----:B0-----:R-:W-:Y:S01]  /*4880*/  PRMT R132, RZ, 0x7610, R132 ;  /* 0x00007610ff847816 */ /* 0x001fe20000000084 */
[----:B------:R-:W-:Y:S01]  /*4890*/  IMAD.X R119, R116, 0x1, R9, P0 ;  /* 0x0000000174777824 */ /* 0x000fe200000e0609 */
[----:B------:R-:W-:-:S04]  /*48a0*/  PRMT R124, RZ, 0x7610, R124 ;  /* 0x00007610ff7c7816 */ /* 0x000fc8000000007c */
[----:B------:R-:W4:Y:S01]  /*48b0*/  @!P1 LDG.E.U8 R132, desc[UR38][R120.64] ;  /* 0x0000002678849981 */ /* 0x000f22000c1e1100 */
[----:B-1----:R-:W-:-:S03]  /*48c0*/  PRMT R134, RZ, 0x7610, R134 ;  /* 0x00007610ff867816 */ /* 0x002fc60000000086 */
[----:B------:R-:W4:Y:S04]  /*48d0*/  @!P1 LDG.E.U8 R124, desc[UR38][R122.64] ;  /* 0x000000267a7c9981 */ /* 0x000f28000c1e1100 */
[----:B------:R-:W4:Y:S04]  /*48e0*/  @!P1 LDG.E.U8 R134, desc[UR38][R118.64] ;  /* 0x0000002676869981 */ /* 0x000f28000c1e1100 */
[----:B------:R0:W-:Y:S04]  /*48f0*/  STS.U8 [R73+UR58+0x8], R136 ;  /* 0x0000088849007988 */ /* 0x0001e8000800003a */
[----:B-----5:R0:W-:Y:S04]  /*4900*/  STS.U8 [R73+UR58+0xc], R130 ;  /* 0x00000c8249007988 */ /* 0x0201e8000800003a */
[----:B------:R0:W-:Y:S04]  /*4910*/  STS.U8 [R65+UR58], R128 ;  /* 0x0000008041007988 */ /* 0x0001e8000800003a */
[----:B------:R0:W-:Y:S04]  /*4920*/  STS.U8 [R65+UR58+0x4], R126 ;  /* 0x0000047e41007988 */ /* 0x0001e8000800003a */
[----:B------:R0:W-:Y:S04]  /*4930*/  STS.U8 [R65+UR58+0x8], R138 ;  /* 0x0000088a41007988 */ /* 0x0001e8000800003a */
[----:B------:R0:W-:Y:S04]  /*4940*/  STS.U8 [R65+UR58+0xc], R140 ;  /* 0x00000c8c41007988 */ /* 0x0001e8000800003a */
        /* <DEDUP_REMOVED lines=24> */
[----:B--2---:R0:W-:Y:S04]  /*4ad0*/  STS.U8 [R51+UR58+0x2000], R192 ;  /* 0x002000c033007988 */ /* 0x0041e8000800003a */
[----:B------:R0:W-:Y:S04]  /*4ae0*/  STS.U8 [R51+UR58+0x2400], R198 ;  /* 0x002400c633007988 */ /* 0x0001e8000800003a */
[----:B---3--:R0:W-:Y:S04]  /*4af0*/  STS.U8 [R51+UR58+0x2800], R206 ;  /* 0x002800ce33007988 */ /* 0x0081e8000800003a */
[----:B----4-:R0:W-:Y:S01]  /*4b00*/  STS.U8 [R51+UR58+0x2c00], R214 ;  /* 0x002c00d633007988 */ /* 0x0101e2000800003a */
[----:B------:R-:W-:-:S03]  /*4b10*/  R2UR UR17, R75 ;  /* 0x000000004b1172ca */ /* 0x000fc600000e0000 */
[----:B------:R0:W-:Y:S10]  /*4b20*/  STS.U8 [R51+UR58+0x3000], R222 ;  /* 0x003000de33007988 */ /* 0x0001f4000800003a */
[----:B------:R-:W-:Y:S01]  /*4b30*/  USHF.L.U32 UR17, UR17, 0x6, URZ ;  /* 0x0000000611117899 */ /* 0x000fe2000800063f */
[----:B------:R0:W-:Y:S03]  /*4b40*/  STS.U8 [R51+UR58+0x3c00], R244 ;  /* 0x003c00f433007988 */ /* 0x0001e6000800003a */
[----:B------:R-:W-:-:S02]  /*4b50*/  ULOP3.LUT UR17, UR17, 0x100, URZ, 0xc0, !UPT ;  /* 0x0000010011117892 */ /* 0x000fc4000f8ec03f */
[----:B------:R-:W-:Y:S02]  /*4b60*/  UIADD3 UR18, UR58, 0x2000, URZ ;  /* 0x000020003a127890 */ /* 0x000fe4000fffe03f */
[----:B------:R0:W-:Y:S04]  /*4b70*/  STS.U8 [R51+UR58+0x3400], R228 ;  /* 0x003400e433007988 */ /* 0x0001e8000800003a */
        /* <DEDUP_REMOVED lines=24> */
[----:B------:R0:W-:Y:S01]  /*4d00*/  STS.U8 [R67+UR58+0x3f00], R134 ;  /* 0x003f008643007988 */ /* 0x0001e2000800003a */
[----:B------:R1:W-:Y:S06]  /*4d10*/  MEMBAR.ALL.CTA ;  /* 0x0000000000007992 */ /* 0x0003ec0000008000 */
[----:B-1----:R-:W1:Y:S01]  /*4d20*/  FENCE.VIEW.ASYNC.S ;  /* 0x00000000000073c6 */ /* 0x002e620000000000 */
[----:B------:R-:W-:Y:S01]  /*4d30*/  ULEA.HI UR17, UR18, UR17, URZ, 0x1c ;  /* 0x0000001112117291 */ /* 0x000fe2000f8fe03f */
[----:B-1----:R-:W-:Y:S03]  /*4d40*/  BAR.SYNC.DEFER_BLOCKING 0x0 ;  /* 0x0000000000007b1d */ /* 0x002fe60000010000 */
[----:B------:R-:W-:-:S03]  /*4d50*/  ULOP3.LUT UR18, UR17, 0x3fff, URZ, 0xc0, !UPT ;  /* 0x00003fff11127892 */ /* 0x000fc6000f8ec03f */
[----:B------:R-:W-:Y:S01]  /*4d60*/  UMOV UR17, 0x40000040 ;  /* 0x4000004000117882 */ /* 0x000fe20000000000 */
[----:B------:R-:W-:Y:S01]  /*4d70*/  UMOV UR19, 0x40000040 ;  /* 0x4000004000137882 */ /* 0x000fe20000000000 */
[----:B------:R-:W-:-:S06]  /*4d80*/  WARPGROUP.ARRIVE ;  /* 0x00000000000079c5 */ /* 0x000fcc0000000000 */
[----:B------:R-:W-:Y:S01]  /*4d90*/  QGMMA.64x32x32.F32.E4M3.E4M3 R24, gdesc[UR16], R24 ;  /* 0x00600000101879f3 */ /* 0x000fe20008700818 */
[----:B------:R-:W-:Y:S01]  /*4da0*/  UIADD3 UR22, UP0, UR18, 0x2, URZ ;  /* 0x0000000212167890 */ /* 0x000fe2000ff1e03f */
[----:B------:R-:W-:-:S03]  /*4db0*/  UMOV UR17, URZ ;  /* 0x0000003f00117c82 */ /* 0x000fc60008000000 */
[----:B------:R-:W-:Y:S02]  /*4dc0*/  UIADD3.X UR23, UR17, 0x40000040, URZ, UP0, !UPT ;  /* 0x4000004011177890 */ /* 0x000fe400087fe43f */
[----:B------:R-:W-:Y:S02]  /*4dd0*/  UIADD3.64 UR24, UR20, 0x2, URZ ;  /* 0x0000000214187897 */ /* 0x000fe4000fffe03f */
[----:B------:R-:W-:-:S05]  /*4de0*/  UIADD3.64 UR26, UR22, 0x2, URZ ;  /* 0x00000002161a7897 */ /* 0x000fca000fffe03f */
[----:B------:R-:W-:Y:S04]  /*4df0*/  QGMMA.64x32x32.F32.E4M3.E4M3 R24, gdesc[UR20], R24 ;  /* 0x00600000141879f3 */ /* 0x000fe80008700818 */
[----:B------:R-:W-:Y:S01]  /*4e00*/  QGMMA.64x32x32.F32.E4M3.E4M3 R24, gdesc[UR24], R24 ;  /* 0x00600000181879f3 */ /* 0x000fe20008700818 */
[----:B------:R-:W-:Y:S02]  /*4e10*/  R2UR UR25, R77 ;  /* 0x000000004d1972ca */ /* 0x000fe400000e0000 */
[----:B------:R-:W-:Y:S01]  /*4e20*/  R2UR UR24, R79 ;  /* 0x000000004f1872ca */ /* 0x000fe200000e0000 */
[----:B------:R-:W-:Y:S02]  /*4e30*/  UIADD3.64 UR26, UR22, 0x4, URZ ;  /* 0x00000004161a7897 */ /* 0x000fe4000fffe03f */
[----:B------:R-:W-:-:S02]  /*4e40*/  USHF.R.S32.HI UR17, URZ, 0x1f, UR61 ;  /* 0x0000001f3f117899 */ /* 0x000fc4000801143d */
[----:B------:R-:W-:Y:S01]  /*4e50*/  IADD3 R20, P2, R20, UR61, RZ ;  /* 0x0000003d14147c10 */ /* 0x000fe2000ff5e0ff */
[----:B------:R-:W-:Y:S02]  /*4e60*/  UIADD3 UR60, UR60, -0x1, URZ ;  /* 0xffffffff3c3c7890 */ /* 0x000fe4000fffe03f */
[----:B------:R-:W-:Y:S02]  /*4e70*/  UIADD3 UR57, UP5, UR61, UR57, URZ ;  /* 0x000000393d397290 */ /* 0x000fe4000ffbe03f */
[----:B------:R-:W-:Y:S01]  /*4e80*/  UIADD3 UR56, UP4, UR61, UR56, URZ ;  /* 0x000000383d387290 */ /* 0x000fe2000ff9e03f */
[----:B------:R-:W-:Y:S01]  /*4e90*/  IADD3.X R21, R21, UR17, RZ, P2, !PT ;  /* 0x0000001115157c10 */ /* 0x000fe200097fe4ff */
[----:B------:R-:W-:Y:S01]  /*4ea0*/  UIADD3 UR55, UP3, UR61, UR55, URZ ;  /* 0x000000373d377290 */ /* 0x000fe2000ff7e03f */
[----:B------:R-:W-:Y:S01]  /*4eb0*/  QGMMA.64x32x32.F32.E4M3.E4M3 R24, gdesc[UR24], R24, gsb0 ;  /* 0x00600000181879f3 */ /* 0x000fe20008000818 */
[----:B------:R-:W-:Y:S02]  /*4ec0*/  UIADD3 UR54, UP2, UR61, UR54, URZ ;  /* 0x000000363d367290 */ /* 0x000fe4000ff5e03f */
[----:B------:R-:W-:-:S02]  /*4ed0*/  UIADD3 UR53, UP1, UR61, UR53, URZ ;  /* 0x000000353d357290 */ /* 0x000fc4000ff3e03f */
[----:B------:R-:W-:Y:S01]  /*4ee0*/  UIADD3 UR52, UP0, UR61, UR52, URZ ;  /* 0x000000343d347290 */ /* 0x000fe2000ff1e03f */
[----:B------:R-:W-:Y:S01]  /*4ef0*/  ISETP.NE.U32.AND P2, PT, RZ, UR60, PT ;  /* 0x0000003cff007c0c */ /* 0x000fe2000bf45070 */
[----:B------:R-:W-:Y:S01]  /*4f00*/  UIADD3.X UR35, UR17, UR35, URZ, UP5, !UPT ;  /* 0x0000002311237290 */ /* 0x000fe2000affe43f */
[----:B------:R-:W-:Y:S01]  /*4f10*/  IADD3 R8, P3, R8, UR61, RZ ;  /* 0x0000003d08087c10 */ /* 0x000fe2000ff7e0ff */
        /* <DEDUP_REMOVED lines=8> */
[----:B------:R-:W-:-:S02]  /*4fa0*/  UIADD3.X UR30, UR17, UR30, URZ, UP0, !UPT ;  /* 0x0000001e111e7290 */ /* 0x000fc400087fe43f */
[----:B------:R-:W-:Y:S02]  /*4fb0*/  UIADD3 UR51, UP6, UR61, UR51, URZ ;  /* 0x000000333d337290 */ /* 0x000fe4000ffde03f */
[----:B------:R-:W-:Y:S02]  /*4fc0*/  UIADD3 UR50, UP5, UR61, UR50, URZ ;  /* 0x000000323d327290 */ /* 0x000fe4000ffbe03f */
[----:B------:R-:W-:Y:S02]  /*4fd0*/  UIADD3 UR49, UP4, UR61, UR49, URZ ;  /* 0x000000313d317290 */ /* 0x000fe4000ff9e03f */
[----:B------:R-:W-:Y:S02]  /*4fe0*/  UIADD3 UR48, UP3, UR61, UR48, URZ ;  /* 0x000000303d307290 */ /* 0x000fe4000ff7e03f */
[----:B------:R-:W-:Y:S02]  /*4ff0*/  UIADD3 UR47, UP2, UR61, UR47, URZ ;  /* 0x0000002f3d2f7290 */ /* 0x000fe4000ff5e03f */
[----:B------:R-:W-:-:S02]  /*5000*/  UIADD3 UR46, UP1, UR61, UR46, URZ ;  /* 0x0000002e3d2e7290 */ /* 0x000fc4000ff3e03f */
[----:B------:R-:W-:Y:S02]  /*5010*/  UIADD3 UR45, UP0, UR61, UR45, URZ ;  /* 0x0000002d3d2d7290 */ /* 0x000fe4000ff1e03f */
[----:B------:R-:W-:Y:S01]  /*5020*/  IADD3 R18, P1, R18, UR61, RZ ;  /* 0x0000003d12127c10 */ /* 0x000fe2000ff3e0ff */
[----:B------:R-:W-:Y:S02]  /*5030*/  UIADD3.X UR29, UR17, UR29, URZ, UP6, !UPT ;  /* 0x0000001d111d7290 */ /* 0x000fe4000b7fe43f */
[----:B------:R-:W-:Y:S01]  /*5040*/  IADD3.X R9, R9, UR17, RZ, P3, !PT ;  /* 0x0000001109097c10 */ /* 0x000fe20009ffe4ff */
[----:B------:R-:W-:Y:S02]  /*5050*/  UIADD3.X UR28, UR17, UR28, URZ, UP5, !UPT ;  /* 0x0000001c111c7290 */ /* 0x000fe4000affe43f */
[----:B------:R-:W-:Y:S01]  /*5060*/  IADD3.X R11, R11, UR17, RZ, P4, !PT ;  /* 0x000000110b0b7c10 */ /* 0x000fe2000a7fe4ff */
[----:B------:R-:W-:Y:S02]  /*5070*/  UIADD3.X UR15, UR17, UR15, URZ, UP4, !UPT ;  /* 0x0000000f110f7290 */ /* 0x000fe4000a7fe43f */
[----:B------:R-:W-:Y:S01]  /*5080*/  IADD3.X R13, R13, UR17, RZ, P5, !PT ;  /* 0x000000110d0d7c10 */ /* 0x000fe2000affe4ff */
[----:B------:R-:W-:-:S02]  /*5090*/  UIADD3.X UR14, UR17, UR14, URZ, UP3, !UPT ;  /* 0x0000000e110e7290 */ /* 0x000fc40009ffe43f */
[----:B------:R-:W-:Y:S01]  /*50a0*/  IADD3.X R15, R15, UR17, RZ, P6, !PT ;  /* 0x000000110f0f7c10 */ /* 0x000fe2000b7fe4ff */
[----:B------:R-:W-:Y:S02]  /*50b0*/  UIADD3.X UR13, UR17, UR13, URZ, UP2, !UPT ;  /* 0x0000000d110d7290 */ /* 0x000fe400097fe43f */
[----:B------:R-:W-:Y:S01]  /*50c0*/  IADD3.X R17, R17, UR17, RZ, P0, !PT ;  /* 0x0000001111117c10 */ /* 0x000fe200087fe4ff */
[----:B------:R-:W-:Y:S01]  /*50d0*/  UIADD3.X UR12, UR17, UR12, URZ, UP1, !UPT ;  /* 0x0000000c110c7290 */ /* 0x000fe20008ffe43f */
[----:B------:R-:W-:Y:S01]  /*50e0*/  IADD3 R22, P3, R22, UR61, RZ ;  /* 0x0000003d16167c10 */ /* 0x000fe2000ff7e0ff */
[----:B------:R-:W-:Y:S01]  /*50f0*/  UIADD3.X UR11, UR17, UR11, URZ, UP0, !UPT ;  /* 0x0000000b110b7290 */ /* 0x000fe200087fe43f */
[----:B------:R-:W-:Y:S01]  /*5100*/  IADD3 R40, P4, R40, UR61, RZ ;  /* 0x0000003d28287c10 */ /* 0x000fe2000ff9e0ff */
[----:B------:R-:W-:Y:S02]  /*5110*/  UIADD3 UR44, UP6, UR61, UR44, URZ ;  /* 0x0000002c3d2c7290 */ /* 0x000fe4000ffde03f */
[----:B------:R-:W-:Y:S01]  /*5120*/  IADD3 R42, P5, R42, UR61, RZ ;  /* 0x0000003d2a2a7c10 */ /* 0x000fe2000ffbe0ff */
[----:B------:R-:W-:-:S02]  /*5130*/  UIADD3 UR43, UP5, UR61, UR43, URZ ;  /* 0x0000002b3d2b7290 */ /* 0x000fc4000ffbe03f */
[----:B------:R-:W-:Y:S01]  /*5140*/  IADD3 R44, P6, R44, UR61, RZ ;  /* 0x0000003d2c2c7c10 */ /* 0x000fe2000ffde0ff */
[----:B------:R-:W-:Y:S02]  /*5150*/  UIADD3 UR42, UP4, UR61, UR42, URZ ;  /* 0x0000002a3d2a7290 */ /* 0x000fe4000ff9e03f */
[----:B------:R-:W-:Y:S01]  /*5160*/  IADD3 R46, P0, R46, UR61, RZ ;  /* 0x0000003d2e2e7c10 */ /* 0x000fe2000ff1e0ff */
[----:B------:R-:W-:Y:S02]  /*5170*/  UIADD3 UR41, UP3, UR61, UR41, URZ ;  /* 0x000000293d297290 */ /* 0x000fe4000ff7e03f */
[----:B------:R-:W-:Y:S02]  /*5180*/  UIADD3 UR40, UP2, UR61, UR40, URZ ;  /* 0x000000283d287290 */ /* 0x000fe4000ff5e03f */
[----:B------:R-:W-:Y:S02]  /*5190*/  UIADD3 UR37, UP1, UR61, UR37, URZ ;  /* 0x000000253d257290 */ /* 0x000fe4000ff3e03f */
[----:B------:R-:W-:Y:S01]  /*51a0*/  UIADD3 UR36, UP0, UR61, UR36, URZ ;  /* 0x000000243d247290 */ /* 0x000fe2000ff1e03f */
[----:B------:R-:W-:Y:S01]  /*51b0*/  IADD3.X R19, R19, UR17, RZ, P1, !PT ;  /* 0x0000001113137c10 */ /* 0x000fe20008ffe4ff */
[----:B------:R-:W-:Y:S01]  /*51c0*/  UIADD3 UR59, UR59, -0x80, URZ ;  /* 0xffffff803b3b7890 */ /* 0x000fe2000fffe03f */
[----:B------:R-:W-:Y:S01]  /*51d0*/  IADD3 R23, P1, R112, R23, RZ ;  /* 0x0000001770177210 */ /* 0x000fe20007f3e0ff */
[----:B------:R-:W-:-:S02]  /*51e0*/  UIADD3.X UR10, UR17, UR10, URZ, UP6, !UPT ;  /* 0x0000000a110a7290 */ /* 0x000fc4000b7fe43f */
[----:B------:R-:W-:Y:S01]  /*51f0*/  IADD3.X R41, R41, UR17, RZ, P3, !PT ;  /* 0x0000001129297c10 */ /* 0x000fe20009ffe4ff */
        /* <DEDUP_REMOVED lines=8> */
[----:B------:R-:W-:Y:S01]  /*5280*/  UIADD3.X UR5, UR17, UR5, URZ, UP1, !UPT ;  /* 0x0000000511057290 */ /* 0x000fe20008ffe43f */
[----:B------:R-:W-:Y:S02]  /*5290*/  WARPGROUP.DEPBAR.LE gsb0, 0x0 ;  /* 0x00008000000079c5 */ /* 0x000fe40000010000 */
[----:B------:R-:W-:Y:S01]  /*52a0*/  UIADD3.X UR4, UR17, UR4, URZ, UP0, !UPT ;  /* 0x0000000411047290 */ /* 0x000fe200087fe43f */
[----:B------:R-:W-:Y:S01]  /*52b0*/  LEA.HI.X.SX32 R49, R112, R49, 0x1, P1 ;  /* 0x0000003170317211 */ /* 0x000fe200008f0eff */
[----:B0-----:R-:W-:Y:S10]  /*52c0*/  @P2 BRA `(.L_x_1) ;  /* 0xffffffe000242947 */ /* 0x001ff4000383ffff */
.L_x_0:
[----:B------:R-:W-:Y:S01]  /*52d0*/  F2FP.SATFINITE.E4M3.F32.PACK_AB_MERGE_C R26, R27, R26, RZ ;  /* 0x0000001a1b1a723e */ /* 0x000fe200048070ff */
[----:B------:R-:W-:Y:S01]  /*52e0*/  BAR.SYNC.DEFER_BLOCKING 0x0 ;  /* 0x0000000000007b1d */ /* 0x000fe20000010000 */
[----:B------:R-:W-:Y:S02]  /*52f0*/  F2FP.SATFINITE.E4M3.F32.PACK_AB_MERGE_C R30, R31, R30, RZ ;  /* 0x0000001e1f1e723e */ /* 0x000fe400048070ff */
[----:B------:R-:W-:Y:S02]  /*5300*/  F2FP.SATFINITE.E4M3.F32.PACK_AB_MERGE_C R34, R35, R34, RZ ;  /* 0x000000222322723e */ /* 0x000fe400048070ff */
[----:B------:R-:W-:Y:S01]  /*5310*/  F2FP.SATFINITE.E4M3.F32.PACK_AB_MERGE_C R24, R25, R24, RZ ;  /* 0x000000181918723e */ /* 0x000fe200048070ff */
[----:B------:R-:W-:Y:S01]  /*5320*/  ULDC UR4, c[0x0][0x244] ;  /* 0x0000910000047ab9 */ /* 0x000fe20000000800 */
[----:B------:R-:W-:Y:S01]  /*5330*/  F2FP.SATFINITE.E4M3.F32.PACK_AB_MERGE_C R28, R29, R28, RZ ;  /* 0x0000001c1d1c723e */ /* 0x000fe200048070ff */
[----:B------:R-:W-:Y:S01]  /*5340*/  ULDC.64 UR6, c[0x0][0x228] ;  /* 0x00008a0000067ab9 */ /* 0x000fe20000000a00 */
[----:B------:R-:W-:-:S02]  /*5350*/  F2FP.SATFINITE.E4M3.F32.PACK_AB_MERGE_C R32, R33, R32, RZ ;  /* 0x000000202120723e */ /* 0x000fc400048070ff */
[----:B------:R-:W-:Y:S02]  /*5360*/  LOP3.LUT R26, R26, 0xffff, RZ, 0xc0, !PT ;  /* 0x0000ffff1a1a7812 */ /* 0x000fe400078ec0ff */
[----:B------:R-:W-:Y:S02]  /*5370*/  LOP3.LUT R21, R34, 0xffff, RZ, 0xc0, !PT ;  /* 0x0000ffff22157812 */ /* 0x000fe400078ec0ff */
[----:B------:R-:W-:Y:S02]  /*5380*/  LOP3.LUT R17, R30, 0xffff, RZ, 0xc0, !PT ;  /* 0x0000ffff1e117812 */ /* 0x000fe400078ec0ff */
[----:B------:R-:W-:Y:S02]  /*5390*/  LOP3.LUT R24, R24, 0xffff, RZ, 0xc0, !PT ;  /* 0x0000ffff18187812 */ /* 0x000fe400078ec0ff */
[----:B------:R-:W-:Y:S02]  /*53a0*/  LOP3.LUT R19, R32, 0xffff, RZ, 0xc0, !PT ;  /* 0x0000ffff20137812 */ /* 0x000fe400078ec0ff */
[----:B------:R-:W-:-:S02]  /*53b0*/  LOP3.LUT R11, R28, 0xffff, RZ, 0xc0, !PT ;  /* 0x0000ffff1c0b7812 */ /* 0x000fc400078ec0ff */
[--C-:B------:R-:W-:Y:S02]  /*53c0*/  PRMT R10, R21, 0x3340, R0.reuse ;  /* 0x00003340150a7816 */ /* 0x100fe40000000000 */
[----:B------:R-:W-:Y:S02]  /*53d0*/  PRMT R9, R26, 0x3340, R17 ;  /* 0x000033401a097816 */ /* 0x000fe40000000011 */
[----:B------:R-:W-:Y:S02]  /*53e0*/  PRMT R8, R19, 0x3340, R0 ;  /* 0x0000334013087816 */ /* 0x000fe40000000000 */
[----:B------:R-:W-:Y:S02]  /*53f0*/  PRMT R7, R24, 0x3340, R11 ;  /* 0x0000334018077816 */ /* 0x000fe4000000000b */
[----:B------:R-:W-:Y:S02]  /*5400*/  PRMT R15, R9, 0x5410, R10 ;  /* 0x00005410090f7816 */ /* 0x000fe4000000000a */
[----:B------:R-:W-:-:S02]  /*5410*/  PRMT R13, R7, 0x5410, R8 ;  /* 0x00005410070d7816 */ /* 0x000fc40000000008 */
[----:B------:R-:W-:Y:S02]  /*5420*/  SHF.R.U32.HI R9, RZ, 0x8, R11 ;  /* 0x00000008ff097819 */ /* 0x000fe4000001160b */
[----:B------:R-:W-:Y:S02]  /*5430*/  SHF.R.U32.HI R7, RZ, 0x8, R24 ;  /* 0x00000008ff077819 */ /* 0x000fe40000011618 */
[----:B------:R-:W-:Y:S02]  /*5440*/  SHF.R.U32.HI R11, RZ, 0x8, R19 ;  /* 0x00000008ff0b7819 */ /* 0x000fe40000011613 */
[----:B------:R-:W-:Y:S02]  /*5450*/  SHF.R.U32.HI R8, RZ, 0x8, R26 ;  /* 0x00000008ff087819 */ /* 0x000fe4000001161a */
[----:B------:R-:W-:Y:S02]  /*5460*/  SHF.R.U32.HI R10, RZ, 0x8, R17 ;  /* 0x00000008ff0a7819 */ /* 0x000fe40000011611 */
[----:B------:R-:W-:-:S02]  /*5470*/  SHF.R.U32.HI R12, RZ, 0x8, R21 ;  /* 0x00000008ff0c7819 */ /* 0x000fc40000011615 */
[----:B------:R-:W-:Y:S02]  /*5480*/  LOP3.LUT R9, R9, 0xffff, RZ, 0xc0, !PT ;  /* 0x0000ffff09097812 */ /* 0x000fe400078ec0ff */
[----:B------:R-:W-:Y:S02]  /*5490*/  LOP3.LUT R14, R7, 0xffff, RZ, 0xc0, !PT ;  /* 0x0000ffff070e7812 */ /* 0x000fe400078ec0ff */
[----:B------:R-:W-:Y:S02]  /*54a0*/  LOP3.LUT R11, R11, 0xffff, RZ, 0xc0, !PT ;  /* 0x0000ffff0b0b7812 */ /* 0x000fe400078ec0ff */
[----:B------:R-:W-:Y:S02]  /*54b0*/  LOP3.LUT R10, R10, 0xffff, RZ, 0xc0, !PT ;  /* 0x0000ffff0a0a7812 */ /* 0x000fe400078ec0ff */
[----:B------:R-:W-:Y:S02]  /*54c0*/  LOP3.LUT R7, R8, 0xffff, RZ, 0xc0, !PT ;  /* 0x0000ffff08077812 */ /* 0x000fe400078ec0ff */
[----:B------:R-:W-:-:S02]  /*54d0*/  LOP3.LUT R12, R12, 0xffff, RZ, 0xc0, !PT ;  /* 0x0000ffff0c0c7812 */ /* 0x000fc400078ec0ff */
[----:B------:R-:W-:Y:S02]  /*54e0*/  F2FP.SATFINITE.E4M3.F32.PACK_AB_MERGE_C R36, R37, R36, RZ ;  /* 0x000000242524723e */ /* 0x000fe400048070ff */
[----:B------:R-:W-:Y:S02]  /*54f0*/  F2FP.SATFINITE.E4M3.F32.PACK_AB_MERGE_C R38, R39, R38, RZ ;  /* 0x000000262726723e */ /* 0x000fe400048070ff */
[----:B------:R-:W-:Y:S02]  /*5500*/  PRMT R9, R14, 0x3340, R9 ;  /* 0x000033400e097816 */ /* 0x000fe40000000009 */
[----:B------:R-:W-:Y:S02]  /*5510*/  PRMT R8, R11, 0x3340, R0 ;  /* 0x000033400b087816 */ /* 0x000fe40000000000 */
[----:B------:R-:W-:Y:S02]  /*5520*/  PRMT R7, R7, 0x3340, R10 ;  /* 0x0000334007077816 */ /* 0x000fe4000000000a */
[----:B------:R-:W-:-:S02]  /*5530*/  PRMT R12, R12, 0x3340, R1 ;  /* 0x000033400c0c7816 */ /* 0x000fc40000000001 */
[----:B------:R-:W-:Y:S02]  /*5540*/  LOP3.LUT R36, R36, 0xffff, RZ, 0xc0, !PT ;  /* 0x0000ffff24247812 */ /* 0x000fe400078ec0ff */
[----:B------:R-:W-:Y:S02]  /*5550*/  PRMT R9, R9, 0x5410, R8 ;  /* 0x0000541009097816 */ /* 0x000fe40000000008 */
[----:B------:R-:W-:Y:S02]  /*5560*/  LOP3.LUT R38, R38, 0xffff, RZ, 0xc0, !PT ;  /* 0x0000ffff26267812 */ /* 0x000fe400078ec0ff */
[----:B------:R-:W-:Y:S02]  /*5570*/  PRMT R7, R7, 0x5410, R12 ;  /* 0x0000541007077816 */ /* 0x000fe4000000000c */
[--C-:B------:R-:W-:Y:S02]  /*5580*/  PRMT R8, R13, 0x4210, R36.reuse ;  /* 0x000042100d087816 */ /* 0x100fe40000000024 */
[----:B------:R-:W-:-:S02]  /*5590*/  PRMT R36, R9, 0x5210, R36 ;  /* 0x0000521009247816 */ /* 0x000fc40000000024 */
[--C-:B------:R-:W-:Y:S01]  /*55a0*/  PRMT R10, R15, 0x4210, R38.reuse ;  /* 0x000042100f0a7816 */ /* 0x100fe20000000026 */
[----:B------:R-:W-:Y:S01]  /*55b0*/  STS [R5+UR58], R8 ;  /* 0x0000000805007988 */ /* 0x000fe2000800083a */
[----:B------:R-:W-:Y:S01]  /*55c0*/  PRMT R38, R7, 0x5210, R38 ;  /* 0x0000521007267816 */ /* 0x000fe20000000026 */
[----:B------:R-:W-:Y:S01]  /*55d0*/  IMAD R7, R0, UR4, RZ ;  /* 0x0000000400077c24 */ /* 0x000fe2000f8e02ff */
[----:B------:R-:W-:Y:S01]  /*55e0*/  LOP3.LUT R9, R5, 0x40, RZ, 0x3c, !PT ;  /* 0x0000004005097812 */ /* 0x000fe200078e3cff */
[----:B------:R0:W-:Y:S01]  /*55f0*/  STS [R5+UR58+0x100], R36 ;  /* 0x0001002405007988 */ /* 0x0001e2000800083a */
[----:B------:R-:W-:Y:S01]  /*5600*/  LOP3.LUT R22, R4, 0x4, RZ, 0x3c, !PT ;  /* 0x0000000404167812 */ /* 0x000fe200078e3cff */
[----:B------:R-:W-:Y:S01]  /*5610*/  ULDC.64 UR4, c[0x0][0x220] ;  /* 0x0000880000047ab9 */ /* 0x000fe20000000a00 */
[----:B------:R-:W-:Y:S01]  /*5620*/  ISETP.GE.AND P0, PT, R0, UR6, PT ;  /* 0x0000000600007c0c */ /* 0x000fe2000bf06270 */
[----:B------:R-:W-:Y:S01]  /*5630*/  STS [R9+UR58+0x400], R10 ;  /* 0x0004000a09007988 */ /* 0x000fe2000800083a */
[C---:B------:R-:W-:Y:S01]  /*5640*/  IADD3 R24, P1, R7.reuse, UR4, RZ ;  /* 0x0000000407187c10 */ /* 0x040fe2000ff3e0ff */
[----:B------:R-:W-:Y:S01]  /*5650*/  ULDC UR4, c[0x0][0x248] ;  /* 0x0000920000047ab9 */ /* 0x000fe20000000800 */
[----:B------:R-:W-:Y:S01]  /*5660*/  LEA.HI R13, R6, 0x2c, RZ, 0x1a ;  /* 0x0000002c060d7811 */ /* 0x000fe200078fd0ff */
[----:B------:R1:W-:Y:S01]  /*5670*/  STS [R9+UR58+0x500], R38 ;  /* 0x0005002609007988 */ /* 0x0003e2000800083a */
[----:B------:R-:W-:-:S02]  /*5680*/  LEA.HI.X.SX32 R26, R7, UR5, 0x1, P1 ;  /* 0x00000005071a7c11 */ /* 0x000fc400088f0eff */
[C---:B0-----:R-:W-:Y:S01]  /*5690*/  LEA.HI R5, R6.reuse, 0x3c, RZ, 0x1a ;  /* 0x0000003c06057811 */ /* 0x041fe200078fd0ff */
[----:B------:R-:W-:Y:S01]  /*56a0*/  BAR.SYNC.DEFER_BLOCKING 0x0 ;  /* 0x0000000000007b1d */ /* 0x000fe20000010000 */
[----:B------:R-:W-:Y:S01]  /*56b0*/  LEA.HI R7, R6, 0xc, RZ, 0x1a ;  /* 0x0000000c06077811 */ /* 0x000fe200078fd0ff */
[--C-:B------:R-:W-:Y:S01]  /*56c0*/  IMAD.IADD R13, R13, 0x1, R2.reuse ;  /* 0x000000010d0d7824 */ /* 0x100fe200078e0202 */
[C-C-:B------:R-:W-:Y:S01]  /*56d0*/  LOP3.LUT R28, R2.reuse, 0x38, R3.reuse, 0xfe, !PT ;  /* 0x00000038021c7812 */ /* 0x140fe200078efe03 */
[--C-:B------:R-:W-:Y:S01]  /*56e0*/  IMAD.IADD R0, R5, 0x1, R2.reuse ;  /* 0x0000000105007824 */ /* 0x100fe200078e0202 */
[----:B------:R-:W-:Y:S01]  /*56f0*/  LOP3.LUT R5, R2, R3, RZ, 0xfc, !PT ;  /* 0x0000000302057212 */ /* 0x000fe200078efcff */
[--C-:B------:R-:W-:Y:S01]  /*5700*/  IMAD.IADD R18, R7, 0x1, R2.reuse ;  /* 0x0000000107127824 */ /* 0x100fe200078e0202 */
[----:B-1----:R-:W-:Y:S02]  /*5710*/  LEA.HI R9, R6, 0x1c, RZ, 0x1a ;  /* 0x0000001c06097811 */ /* 0x002fe400078fd0ff */
[----:B------:R-:W-:Y:S01]  /*5720*/  LOP3.LUT R6, R2, 0x4, R3, 0xfe, !PT ;  /* 0x0000000402067812 */ /* 0x000fe200078efe03 */
[C---:B------:R-:W-:Y:S01]  /*5730*/  IMAD R7, R5.reuse, UR4, RZ ;  /* 0x0000000405077c24 */ /* 0x040fe2000f8e02ff */
[----:B------:R-:W-:Y:S01]  /*5740*/  ISETP.LT.AND P1, PT, R5, UR7, !P0 ;  /* 0x0000000705007c0c */ /* 0x000fe2000c721270 */
[----:B------:R-:W-:Y:S01]  /*5750*/  IMAD.IADD R16, R9, 0x1, R2 ;  /* 0x0000000109107824 */ /* 0x000fe200078e0202 */
[C---:B------:R-:W-:Y:S01]  /*5760*/  ISETP.LT.AND P4, PT, R6.reuse, UR7, !P0 ;  /* 0x0000000706007c0c */ /* 0x040fe2000c781270 */
[----:B------:R-:W-:Y:S01]  /*5770*/  IMAD R9, R6, UR4, RZ ;  /* 0x0000000406097c24 */ /* 0x000fe2000f8e02ff */
[----:B------:R-:W-:-:S02]  /*5780*/  IADD3 R6, P2, R7, R24, RZ ;  /* 0x0000001807067210 */ /* 0x000fc40007f5e0ff */
[C-C-:B------:R-:W-:Y:S02]  /*5790*/  LOP3.LUT R30, R2.reuse, 0x34, R3.reuse, 0xfe, !PT ;  /* 0x00000034021e7812 */ /* 0x140fe400078efe03 */
[----:B------:R-:W-:Y:S02]  /*57a0*/  LEA.HI.X.SX32 R7, R7, R26, 0x1, P2 ;  /* 0x0000001a07077211 */ /* 0x000fe400010f0eff */
[C-C-:B------:R-:W-:Y:S02]  /*57b0*/  LOP3.LUT R12, R2.reuse, 0x30, R3.reuse, 0xfe, !PT ;  /* 0x00000030020c7812 */ /* 0x140fe400078efe03 */
[C-C-:B------:R-:W-:Y:S01]  /*57c0*/  LOP3.LUT R14, R2.reuse, 0x28, R3.reuse, 0xfe, !PT ;  /* 0x00000028020e7812 */ /* 0x140fe200078efe03 */
[----:B------:R-:W0:Y:S01]  /*57d0*/  LDS R20, [R4+UR58] ;  /* 0x0000003a04147984 */ /* 0x000e220008000800 */
[C-C-:B------:R-:W-:Y:S02]  /*57e0*/  LOP3.LUT R5, R2.reuse, 0x24, R3.reuse, 0xfe, !PT ;  /* 0x0000002402057812 */ /* 0x140fe400078efe03 */
[C-C-:B------:R-:W-:Y:S01]  /*57f0*/  LOP3.LUT R15, R2.reuse, 0x20, R3.reuse, 0xfe, !PT ;  /* 0x00000020020f7812 */ /* 0x140fe200078efe03 */
[----:B------:R-:W1:Y:S01]  /*5800*/  LDS R23, [R22+UR58] ;  /* 0x0000003a16177984 */ /* 0x000e620008000800 */
[----:B------:R-:W-:-:S02]  /*5810*/  LOP3.LUT R17, R2, 0x18, R3, 0xfe, !PT ;  /* 0x0000001802117812 */ /* 0x000fc400078efe03 */
[C-C-:B------:R-:W-:Y:S01]  /*5820*/  LOP3.LUT R11, R2.reuse, 0x14, R3.reuse, 0xfe, !PT ;  /* 0x00000014020b7812 */ /* 0x140fe200078efe03 */
[----:B------:R-:W-:Y:S01]  /*5830*/  LDS R22, [R22+UR58+0x200] ;  /* 0x0002003a16167984 */ /* 0x000fe20008000800 */
[C-C-:B------:R-:W-:Y:S02]  /*5840*/  LOP3.LUT R10, R2.reuse, 0x10, R3.reuse, 0xfe, !PT ;  /* 0x00000010020a7812 */ /* 0x140fe400078efe03 */
[----:B------:R-:W-:Y:S02]  /*5850*/  LOP3.LUT R2, R2, 0x8, R3, 0xfe, !PT ;  /* 0x0000000802027812 */ /* 0x000fe400078efe03 */
[C---:B------:R-:W-:Y:S01]  /*5860*/  IADD3 R8, P3, R9.reuse, R24, RZ ;  /* 0x0000001809087210 */ /* 0x040fe20007f7e0ff */
[----:B------:R-:W-:Y:S01]  /*5870*/  IMAD R19, R10, UR4, RZ ;  /* 0x000000040a137c24 */ /* 0x000fe2000f8e02ff */
[C---:B------:R-:W-:Y:S01]  /*5880*/  ISETP.LT.AND P2, PT, R2.reuse, UR7, !P0 ;  /* 0x0000000702007c0c */ /* 0x040fe2000c741270 */
[----:B------:R-:W-:Y:S01]  /*5890*/  IMAD R3, R2, UR4, RZ ;  /* 0x0000000402037c24 */ /* 0x000fe2000f8e02ff */
[----:B------:R-:W-:-:S02]  /*58a0*/  LEA.HI.X.SX32 R9, R9, R26, 0x1, P3 ;  /* 0x0000001a09097211 */ /* 0x000fc400018f0eff */
[----:B------:R-:W-:Y:S02]  /*58b0*/  ISETP.LT.AND P3, PT, R10, UR7, !P0 ;  /* 0x000000070a007c0c */ /* 0x000fe4000c761270 */
[----:B------:R-:W-:-:S04]  /*58c0*/  IADD3 R2, P6, R3, R24, RZ ;  /* 0x0000001803027210 */ /* 0x000fc80007fde0ff */
[----:B------:R-:W-:Y:S02]  /*58d0*/  LEA.HI.X.SX32 R3, R3, R26, 0x1, P6 ;  /* 0x0000001a03037211 */ /* 0x000fe400030f0eff */
[----:B0-----:R-:W-:Y:S02]  /*58e0*/  PRMT R21, R20, 0x7770, RZ ;  /* 0x0000777014157816 */ /* 0x001fe400000000ff */
[----:B-1----:R-:W-:-:S03]  /*58f0*/  PRMT R25, R23, 0x7770, RZ ;  /* 0x0000777017197816 */ /* 0x002fc600000000ff */
[----:B------:R0:W-:Y:S01]  /*5900*/  @P1 STG.E.U8 desc[UR38][R6.64], R21 ;  /* 0x0000001506001986 */ /* 0x0001e2000c101126 */
[----:B------:R-:W-:Y:S02]  /*5910*/  ISETP.LT.AND P1, PT, R11, UR7, !P0 ;  /* 0x000000070b007c0c */ /* 0x000fe4000c721270 */
[C---:B------:R-:W-:Y:S01]  /*5920*/  PRMT R27, R23.reuse, 0x7771, RZ ;  /* 0x00007771171b7816 */ /* 0x040fe200000000ff */
[----:B------:R-:W1:Y:S01]  /*5930*/  LDS R21, [R4+UR58+0x200] ;  /* 0x0002003a04157984 */ /* 0x000e620008000800 */
[C---:B------:R-:W-:Y:S02]  /*5940*/  PRMT R29, R23.reuse, 0x7772, RZ ;  /* 0x00007772171d7816 */ /* 0x040fe400000000ff */
[----:B------:R-:W-:Y:S01]  /*5950*/  PRMT R23, R23, 0x7773, RZ ;  /* 0x0000777317177816 */ /* 0x000fe200000000ff */
[----:B------:R2:W-:Y:S01]  /*5960*/  @P4 STG.E.U8 desc[UR38][R8.64], R25 ;  /* 0x0000001908004986 */ /* 0x0005e2000c101126 */
[C---:B------:R-:W-:Y:S01]  /*5970*/  ISETP.LT.AND P4, PT, R18.reuse, UR7, !P0 ;  /* 0x0000000712007c0c */ /* 0x040fe2000c781270 */
[----:B------:R-:W-:Y:S01]  /*5980*/  IMAD R18, R18, UR4, RZ ;  /* 0x0000000412127c24 */ /* 0x000fe2000f8e02ff */
[----:B0-----:R-:W-:-:S04]  /*5990*/  IADD3 R6, P6, R19, R24, RZ ;  /* 0x0000001813067210 */ /* 0x001fc80007fde0ff */
[----:B------:R-:W-:Y:S02]  /*59a0*/  IADD3 R10, P5, R18, R24, RZ ;  /* 0x00000018120a7210 */ /* 0x000fe40007fbe0ff */
[-C--:B------:R-:W-:Y:S02]  /*59b0*/  LEA.HI.X.SX32 R7, R19, R26.reuse, 0x1, P6 ;  /* 0x0000001a13077211 */ /* 0x080fe400030f0eff */
[C---:B------:R-:W-:Y:S01]  /*59c0*/  PRMT R19, R20.reuse, 0x7772, RZ ;  /* 0x0000777214137816 */ /* 0x040fe200000000ff */
[----:B--2---:R-:W-:Y:S01]  /*59d0*/  IMAD R9, R11, UR4, RZ ;  /* 0x000000040b097c24 */ /* 0x004fe2000f8e02ff */
[----:B------:R-:W-:Y:S02]  /*59e0*/  PRMT R25, R20, 0x7771, RZ ;  /* 0x0000777114197816 */ /* 0x000fe400000000ff */
[----:B------:R-:W-:-:S03]  /*59f0*/  LEA.HI.X.SX32 R11, R18, R26, 0x1, P5 ;  /* 0x0000001a120b7211 */ /* 0x000fc600028f0eff */
[----:B------:R0:W-:Y:S01]  /*5a00*/  @P2 STG.E.U8 desc[UR38][R2.64], R25 ;  /* 0x0000001902002986 */ /* 0x0001e2000c101126 */
[----:B------:R-:W-:-:S03]  /*5a10*/  IADD3 R8, P2, R9, R24, RZ ;  /* 0x0000001809087210 */ /* 0x000fc60007f5e0ff */
[----:B------:R2:W-:Y:S01]  /*5a20*/  @P4 STG.E.U8 desc[UR38][R10.64], R27 ;  /* 0x0000001b0a004986 */ /* 0x0005e2000c101126 */
[----:B------:R-:W-:Y:S02]  /*5a30*/  LEA.HI.X.SX32 R9, R9, R26, 0x1, P2 ;  /* 0x0000001a09097211 */ /* 0x000fe400010f0eff */
[C---:B------:R-:W-:Y:S01]  /*5a40*/  ISETP.LT.AND P2, PT, R17.reuse, UR7, !P0 ;  /* 0x0000000711007c0c */ /* 0x040fe2000c741270 */
[----:B------:R-:W-:Y:S01]  /*5a50*/  IMAD R17, R17, UR4, RZ ;  /* 0x0000000411117c24 */ /* 0x000fe2000f8e02ff */
[----:B------:R3:W-:Y:S01]  /*5a60*/  @P3 STG.E.U8 desc[UR38][R6.64], R19 ;  /* 0x0000001306003986 */ /* 0x0007e2000c101126 */
[C---:B------:R-:W-:Y:S01]  /*5a70*/  ISETP.LT.AND P3, PT, R15.reuse, UR7, !P0 ;  /* 0x000000070f007c0c */ /* 0x040fe2000c761270 */
[----:B------:R-:W-:Y:S01]  /*5a80*/  IMAD R15, R15, UR4, RZ ;  /* 0x000000040f0f7c24 */ /* 0x000fe2000f8e02ff */
[----:B------:R-:W-:Y:S01]  /*5a90*/  ISETP.LT.AND P4, PT, R5, UR7, !P0 ;  /* 0x0000000705007c0c */ /* 0x000fe2000c781270 */
[----:B------:R4:W-:Y:S01]  /*5aa0*/  @P1 STG.E.U8 desc[UR38][R8.64], R29 ;  /* 0x0000001d08001986 */ /* 0x0009e2000c101126 */
[----:B0-----:R-:W-:-:S02]  /*5ab0*/  IADD3 R2, P5, R17, R24, RZ ;  /* 0x0000001811027210 */ /* 0x001fc40007fbe0ff */
[C---:B------:R-:W-:Y:S01]  /*5ac0*/  ISETP.LT.AND P1, PT, R16.reuse, UR7, !P0 ;  /* 0x0000000710007c0c */ /* 0x040fe2000c721270 */
[----:B------:R-:W-:Y:S01]  /*5ad0*/  IMAD R16, R16, UR4, RZ ;  /* 0x0000000410107c24 */ /* 0x000fe2000f8e02ff */
[----:B------:R-:W-:Y:S01]  /*5ae0*/  LEA.HI.X.SX32 R3, R17, R26, 0x1, P5 ;  /* 0x0000001a11037211 */ /* 0x000fe200028f0eff */
[----:B--2---:R-:W-:Y:S01]  /*5af0*/  IMAD R10, R5, UR4, RZ ;  /* 0x00000004050a7c24 */ /* 0x004fe2000f8e02ff */
[----:B------:R-:W-:Y:S02]  /*5b00*/  PRMT R11, R20, 0x7773, RZ ;  /* 0x00007773140b7816 */ /* 0x000fe400000000ff */
[-C--:B------:R-:W-:Y:S02]  /*5b10*/  IADD3 R4, P6, R16, R24.reuse, RZ ;  /* 0x0000001810047210 */ /* 0x080fe40007fde0ff */
[-C--:B---3--:R-:W-:Y:S01]  /*5b20*/  IADD3 R6, P5, R15, R24.reuse, RZ ;  /* 0x000000180f067210 */ /* 0x088fe20007fbe0ff */
[----:B------:R0:W-:Y:S01]  /*5b30*/  @P2 STG.E.U8 desc[UR38][R2.64], R11 ;  /* 0x0000000b02002986 */ /* 0x0001e2000c101126 */
[----:B----4-:R-:W-:-:S02]  /*5b40*/  IADD3 R8, P2, R10, R24, RZ ;  /* 0x000000180a087210 */ /* 0x010fc40007f5e0ff */
[-C--:B------:R-:W-:Y:S01]  /*5b50*/  LEA.HI.X.SX32 R5, R16, R26.reuse, 0x1, P6 ;  /* 0x0000001a10057211 */ /* 0x080fe200030f0eff */
[----:B------:R-:W-:Y:S01]  /*5b60*/  IMAD R16, R0, UR4, RZ ;  /* 0x0000000400107c24 */ /* 0x000fe2000f8e02ff */
[-C--:B------:R-:W-:Y:S01]  /*5b70*/  LEA.HI.X.SX32 R7, R15, R26.reuse, 0x1, P5 ;  /* 0x0000001a0f077211 */ /* 0x080fe200028f0eff */
[----:B------:R-:W-:Y:S01]  /*5b80*/  IMAD R15, R28, UR4, RZ ;  /* 0x000000041c0f7c24 */ /* 0x000fe2000f8e02ff */
[----:B-1----:R-:W-:Y:S01]  /*5b90*/  PRMT R17, R21, 0x7770, RZ ;  /* 0x0000777015117816 */ /* 0x002fe200000000ff */
[----:B------:R1:W-:Y:S01]  /*5ba0*/  @P1 STG.E.U8 desc[UR38][R4.64], R23 ;  /* 0x0000001704001986 */ /* 0x0003e2000c101126 */
[----:B------:R-:W-:Y:S02]  /*5bb0*/  LEA.HI.X.SX32 R9, R10, R26, 0x1, P2 ;  /* 0x0000001a0a097211 */ /* 0x000fe400010f0eff */
[----:B------:R-:W-:Y:S01]  /*5bc0*/  PRMT R19, R22, 0x7770, RZ ;  /* 0x0000777016137816 */ /* 0x000fe200000000ff */
[----:B------:R2:W-:Y:S01]  /*5bd0*/  @P3 STG.E.U8 desc[UR38][R6.64], R17 ;  /* 0x0000001106003986 */ /* 0x0005e2000c101126 */
[C---:B------:R-:W-:Y:S01]  /*5be0*/  ISETP.LT.AND P5, PT, R14.reuse, UR7, !P0 ;  /* 0x000000070e007c0c */ /* 0x040fe2000c7a1270 */
[----:B------:R-:W-:Y:S01]  /*5bf0*/  IMAD R14, R14, UR4, RZ ;  /* 0x000000040e0e7c24 */ /* 0x000fe2000f8e02ff */
[----:B------:R-:W-:Y:S01]  /*5c00*/  ISETP.LT.AND P3, PT, R12, UR7, !P0 ;  /* 0x000000070c007c0c */ /* 0x000fe2000c761270 */
[----:B------:R3:W-:Y:S01]  /*5c10*/  @P4 STG.E.U8 desc[UR38][R8.64], R19 ;  /* 0x0000001308004986 */ /* 0x0007e2000c101126 */
[C---:B------:R-:W-:Y:S01]  /*5c20*/  ISETP.LT.AND P4, PT, R13.reuse, UR7, !P0 ;  /* 0x000000070d007c0c */ /* 0x040fe2000c781270 */
[----:B------:R-:W-:Y:S01]  /*5c30*/  IMAD R13, R13, UR4, RZ ;  /* 0x000000040d0d7c24 */ /* 0x000fe2000f8e02ff */
[-C--:B0-----:R-:W-:Y:S01]  /*5c40*/  IADD3 R2, P6, R14, R24.reuse, RZ ;  /* 0x000000180e027210 */ /* 0x081fe20007fde0ff */
[----:B------:R-:W-:Y:S01]  /*5c50*/  IMAD R12, R12, UR4, RZ ;  /* 0x000000040c0c7c24 */ /* 0x000fe2000f8e02ff */
[----:B-1----:R-:W-:Y:S01]  /*5c60*/  PRMT R23, R22, 0x7772, RZ ;  /* 0x0000777216177816 */ /* 0x002fe200000000ff */
[----:B------:R-:W-:Y:S01]  /*5c70*/  IMAD R11, R30, UR4, RZ ;  /* 0x000000041e0b7c24 */ /* 0x000fe2000f8e02ff */
[----:B------:R-:W-:-:S02]  /*5c80*/  IADD3 R4, P1, R13, R24, RZ ;  /* 0x000000180d047210 */ /* 0x000fc40007f3e0ff */
[----:B------:R-:W-:Y:S02]  /*5c90*/  LEA.HI.X.SX32 R3, R14, R26, 0x1, P6 ;  /* 0x0000001a0e037211 */ /* 0x000fe400030f0eff */
[CC--:B--2---:R-:W-:Y:S02]  /*5ca0*/  IADD3 R6, P2, R12.reuse, R24.reuse, RZ ;  /* 0x000000180c067210 */ /* 0x0c4fe40007f5e0ff */
[----:B---3--:R-:W-:Y:S02]  /*5cb0*/  IADD3 R8, P6, R11, R24, RZ ;  /* 0x000000180b087210 */ /* 0x008fe40007fde0ff */
[----:B------:R-:W-:Y:S02]  /*5cc0*/  LEA.HI.X.SX32 R5, R13, R26, 0x1, P1 ;  /* 0x0000001a0d057211 */ /* 0x000fe400008f0eff */
[----:B------:R-:W-:Y:S02]  /*5cd0*/  IADD3 R10, P1, R15, R24, RZ ;  /* 0x000000180f0a7210 */ /* 0x000fe40007f3e0ff */
[----:B------:R-:W-:-:S02]  /*5ce0*/  LEA.HI.X.SX32 R7, R12, R26, 0x1, P2 ;  /* 0x0000001a0c077211 */ /* 0x000fc400010f0eff */
[-C--:B------:R-:W-:Y:S02]  /*5cf0*/  LEA.HI.X.SX32 R9, R11, R26.reuse, 0x1, P6 ;  /* 0x0000001a0b097211 */ /* 0x080fe400030f0eff */
[----:B------:R-:W-:Y:S02]  /*5d00*/  ISETP.LT.AND P2, PT, R30, UR7, !P0 ;  /* 0x000000071e007c0c */ /* 0x000fe4000c741270 */
[----:B------:R-:W-:Y:S02]  /*5d10*/  LEA.HI.X.SX32 R11, R15, R26, 0x1, P1 ;  /* 0x0000001a0f0b7211 */ /* 0x000fe400008f0eff */
[----:B------:R-:W-:Y:S02]  /*5d20*/  ISETP.LT.AND P1, PT, R28, UR7, !P0 ;  /* 0x000000071c007c0c */ /* 0x000fe4000c721270 */
[----:B------:R-:W-:Y:S02]  /*5d30*/  ISETP.LT.AND P0, PT, R0, UR7, !P0 ;  /* 0x0000000700007c0c */ /* 0x000fe4000c701270 */
[----:B------:R-:W-:-:S02]  /*5d40*/  PRMT R15, R21, 0x7771, RZ ;  /* 0x00007771150f7816 */ /* 0x000fc400000000ff */
[----:B------:R-:W-:Y:S02]  /*5d50*/  PRMT R17, R22, 0x7771, RZ ;  /* 0x0000777116117816 */ /* 0x000fe400000000ff */
[C---:B------:R-:W-:Y:S01]  /*5d60*/  PRMT R19, R21.reuse, 0x7772, RZ ;  /* 0x0000777215137816 */ /* 0x040fe200000000ff */
[----:B------:R0:W-:Y:S01]  /*5d70*/  @P5 STG.E.U8 desc[UR38][R2.64], R15 ;  /* 0x0000000f02005986 */ /* 0x0001e2000c101126 */
[----:B------:R-:W-:Y:S02]  /*5d80*/  PRMT R21, R21, 0x7773, RZ ;  /* 0x0000777315157816 */ /* 0x000fe400000000ff */
[----:B------:R-:W-:Y:S01]  /*5d90*/  IADD3 R12, P6, R16, R24, RZ ;  /* 0x00000018100c7210 */ /* 0x000fe20007fde0ff */
[----:B------:R0:W-:Y:S01]  /*5da0*/  @P4 STG.E.U8 desc[UR38][R4.64], R17 ;  /* 0x0000001104004986 */ /* 0x0001e2000c101126 */
[----:B------:R-:W-:Y:S02]  /*5db0*/  PRMT R25, R22, 0x7773, RZ ;  /* 0x0000777316197816 */ /* 0x000fe400000000ff */
[----:B------:R-:W-:Y:S01]  /*5dc0*/  LEA.HI.X.SX32 R13, R16, R26, 0x1, P6 ;  /* 0x0000001a100d7211 */ /* 0x000fe200030f0eff */
[----:B------:R0:W-:Y:S04]  /*5dd0*/  @P3 STG.E.U8 desc[UR38][R6.64], R19 ;  /* 0x0000001306003986 */ /* 0x0001e8000c101126 */
[----:B------:R0:W-:Y:S04]  /*5de0*/  @P2 STG.E.U8 desc[UR38][R8.64], R23 ;  /* 0x0000001708002986 */ /* 0x0001e8000c101126 */
[----:B------:R0:W-:Y:S01]  /*5df0*/  @P1 STG.E.U8 desc[UR38][R10.64], R21 ;  /* 0x000000150a001986 */ /* 0x0001e2000c101126 */
[----:B------:R-:W-:Y:S05]  /*5e00*/  @!P0 EXIT ;  /* 0x000000000000894d */ /* 0x000fea0003800000 */
[----:B------:R-:W-:Y:S01]  /*5e10*/  STG.E.U8 desc[UR38][R12.64], R25 ;  /* 0x000000190c007986 */ /* 0x000fe2000c101126 */
[----:B------:R-:W-:Y:S05]  /*5e20*/  EXIT ;  /* 0x000000000000794d */ /* 0x000fea0003800000 */
.L_x_2:
[----:B------:R-:W-:-:S00]  /*5e30*/  BRA `(.L_x_2) ;  /* 0xfffffffc00fc7947 */ /* 0x000fc0000383ffff */
[----:B------:R-:W-:-:S00]  /*5e40*/  NOP ;  /* 0x0000000000007918 */ /* 0x000fc00000000000 */
        /* <DEDUP_REMOVED lines=11> */
.L_x_3:


//--------------------- .nv.shared.matmul_kernel  --------------------------
	.section	.nv.shared.matmul_kernel,"aw",@nobits
	.sectionflags	@""
	.align	16
	.zero		1024


//--------------------- .nv.shared.reserved.0     --------------------------
	.section	.nv.shared.reserved.0,"aw",@nobits
	.weak		__nv_reservedSMEM_offset_0_alias
	.size		__nv_reservedSMEM_offset_0_alias, 0, 0
	.other		__nv_reservedSMEM_offset_0_alias,@"STO_CUDA_RESERVED_SHARED STV_DEFAULT"
__nv_reservedSMEM_offset_0_alias:
	.zero		0


//--------------------- .nv.constant0.matmul_kernel --------------------------
	.section	.nv.constant0.matmul_kernel,"a",@progbits
	.sectionflags	@""
	.align	4
.nv.constant0.matmul_kernel:
	.zero		608


//--------------------- SYMBOLS --------------------------

	.type		.nv.reservedSmem.offset0,@object
	.size		.nv.reservedSmem.offset0,0x4
